//
// Generated by NVIDIA NVVM Compiler
//
// Compiler Build ID: CL-36424714
// Cuda compilation tools, release 13.0, V13.0.88
// Based on NVVM 20.0.0
//

.version 9.0
.target sm_100
.address_size 64

	// .globl	_Z10initialiseiiiPiPb

.visible .entry _Z10initialiseiiiPiPb(
	.param .u32 _Z10initialiseiiiPiPb_param_0,
	.param .u32 _Z10initialiseiiiPiPb_param_1,
	.param .u32 _Z10initialiseiiiPiPb_param_2,
	.param .u64 .ptr .align 1 _Z10initialiseiiiPiPb_param_3,
	.param .u64 .ptr .align 1 _Z10initialiseiiiPiPb_param_4
)
{
	.reg .pred 	%p<4>;
	.reg .b16 	%rs<2>;
	.reg .b32 	%r<14>;
	.reg .b64 	%rd<11>;

	ld.param.u32 	%r6, [_Z10initialiseiiiPiPb_param_0];
	ld.param.u32 	%r7, [_Z10initialiseiiiPiPb_param_1];
	ld.param.u32 	%r8, [_Z10initialiseiiiPiPb_param_2];
	ld.param.u64 	%rd5, [_Z10initialiseiiiPiPb_param_3];
	ld.param.u64 	%rd4, [_Z10initialiseiiiPiPb_param_4];
	cvta.to.global.u64 	%rd1, %rd5;
	mov.u32 	%r9, %ctaid.x;
	mov.u32 	%r1, %ntid.x;
	mov.u32 	%r10, %tid.x;
	mad.lo.s32 	%r13, %r9, %r1, %r10;
	setp.ge.s32 	%p1, %r13, %r6;
	@%p1 bra 	$L__BB0_6;
	mul.wide.s32 	%rd6, %r7, 4;
	add.s64 	%rd2, %rd1, %rd6;
	mov.u32 	%r11, %nctaid.x;
	mul.lo.s32 	%r3, %r1, %r11;
	cvta.to.global.u64 	%rd3, %rd4;
$L__BB0_2:
	cvt.s64.s32 	%rd7, %r13;
	add.s64 	%rd8, %rd3, %rd7;
	mov.b16 	%rs1, 0;
	st.global.u8 	[%rd8], %rs1;
	setp.ne.s32 	%p2, %r13, %r7;
	@%p2 bra 	$L__BB0_4;
	st.global.u32 	[%rd2], %r8;
	bra.uni 	$L__BB0_5;
$L__BB0_4:
	mul.wide.s32 	%rd9, %r13, 4;
	add.s64 	%rd10, %rd1, %rd9;
	mov.b32 	%r12, 1000000000;
	st.global.u32 	[%rd10], %r12;
$L__BB0_5:
	add.s32 	%r13, %r13, %r3;
	setp.lt.s32 	%p3, %r13, %r6;
	@%p3 bra 	$L__BB0_2;
$L__BB0_6:
	ret;

}
	// .globl	_Z9thresholdiPiS_S_S_PbS_
.visible .entry _Z9thresholdiPiS_S_S_PbS_(
	.param .u32 _Z9thresholdiPiS_S_S_PbS__param_0,
	.param .u64 .ptr .align 1 _Z9thresholdiPiS_S_S_PbS__param_1,
	.param .u64 .ptr .align 1 _Z9thresholdiPiS_S_S_PbS__param_2,
	.param .u64 .ptr .align 1 _Z9thresholdiPiS_S_S_PbS__param_3,
	.param .u64 .ptr .align 1 _Z9thresholdiPiS_S_S_PbS__param_4,
	.param .u64 .ptr .align 1 _Z9thresholdiPiS_S_S_PbS__param_5,
	.param .u64 .ptr .align 1 _Z9thresholdiPiS_S_S_PbS__param_6
)
{
	.reg .pred 	%p<9>;
	.reg .b16 	%rs<3>;
	.reg .b32 	%r<27>;
	.reg .b64 	%rd<25>;

	ld.param.u32 	%r14, [_Z9thresholdiPiS_S_S_PbS__param_0];
	ld.param.u64 	%rd9, [_Z9thresholdiPiS_S_S_PbS__param_1];
	ld.param.u64 	%rd10, [_Z9thresholdiPiS_S_S_PbS__param_2];
	ld.param.u64 	%rd11, [_Z9thresholdiPiS_S_S_PbS__param_3];
	ld.param.u64 	%rd12, [_Z9thresholdiPiS_S_S_PbS__param_4];
	ld.param.u64 	%rd13, [_Z9thresholdiPiS_S_S_PbS__param_5];
	ld.param.u64 	%rd14, [_Z9thresholdiPiS_S_S_PbS__param_6];
	cvta.to.global.u64 	%rd1, %rd14;
	cvta.to.global.u64 	%rd2, %rd13;
	mov.u32 	%r15, %ctaid.x;
	mov.u32 	%r1, %ntid.x;
	mov.u32 	%r16, %tid.x;
	mad.lo.s32 	%r23, %r15, %r1, %r16;
	setp.ge.s32 	%p1, %r23, %r14;
	@%p1 bra 	$L__BB1_10;
	mov.u32 	%r17, %nctaid.x;
	mul.lo.s32 	%r3, %r1, %r17;
	cvta.to.global.u64 	%rd3, %rd10;
	cvta.to.global.u64 	%rd4, %rd9;
	cvta.to.global.u64 	%rd5, %rd11;
	cvta.to.global.u64 	%rd6, %rd12;
$L__BB1_2:
	cvt.s64.s32 	%rd15, %r23;
	add.s64 	%rd16, %rd2, %rd15;
	ld.global.u8 	%rs1, [%rd16];
	setp.ne.s16 	%p2, %rs1, 0;
	@%p2 bra 	$L__BB1_9;
	mul.wide.s32 	%rd17, %r23, 4;
	add.s64 	%rd7, %rd3, %rd17;
	ld.global.u32 	%r18, [%rd7];
	setp.gt.s32 	%p3, %r18, 999999999;
	@%p3 bra 	$L__BB1_9;
	add.s64 	%rd8, %rd4, %rd17;
	ld.global.u32 	%r25, [%rd8];
	ld.global.u32 	%r24, [%rd8+4];
	setp.ge.s32 	%p4, %r25, %r24;
	@%p4 bra 	$L__BB1_9;
$L__BB1_5:
	mul.wide.s32 	%rd19, %r25, 4;
	add.s64 	%rd20, %rd5, %rd19;
	ld.global.s32 	%rd21, [%rd20];
	add.s64 	%rd22, %rd2, %rd21;
	ld.global.u8 	%rs2, [%rd22];
	setp.ne.s16 	%p5, %rs2, 0;
	@%p5 bra 	$L__BB1_8;
	ld.global.u32 	%r19, [%rd1];
	ld.global.u32 	%r20, [%rd7];
	add.s64 	%rd24, %rd6, %rd19;
	ld.global.u32 	%r21, [%rd24];
	add.s32 	%r9, %r21, %r20;
	setp.le.s32 	%p6, %r19, %r9;
	@%p6 bra 	$L__BB1_8;
	atom.global.exch.b32 	%r22, [%rd1], %r9;
	ld.global.u32 	%r24, [%rd8+4];
$L__BB1_8:
	add.s32 	%r25, %r25, 1;
	setp.lt.s32 	%p7, %r25, %r24;
	@%p7 bra 	$L__BB1_5;
$L__BB1_9:
	add.s32 	%r23, %r23, %r3;
	setp.lt.s32 	%p8, %r23, %r14;
	@%p8 bra 	$L__BB1_2;
$L__BB1_10:
	ret;

}
	// .globl	_Z6relax2iPiS_S_S_S_PbS_
.visible .entry _Z6relax2iPiS_S_S_S_PbS_(
	.param .u32 _Z6relax2iPiS_S_S_S_PbS__param_0,
	.param .u64 .ptr .align 1 _Z6relax2iPiS_S_S_S_PbS__param_1,
	.param .u64 .ptr .align 1 _Z6relax2iPiS_S_S_S_PbS__param_2,
	.param .u64 .ptr .align 1 _Z6relax2iPiS_S_S_S_PbS__param_3,
	.param .u64 .ptr .align 1 _Z6relax2iPiS_S_S_S_PbS__param_4,
	.param .u64 .ptr .align 1 _Z6relax2iPiS_S_S_S_PbS__param_5,
	.param .u64 .ptr .align 1 _Z6relax2iPiS_S_S_S_PbS__param_6,
	.param .u64 .ptr .align 1 _Z6relax2iPiS_S_S_S_PbS__param_7
)
{
	.reg .pred 	%p<10>;
	.reg .b16 	%rs<4>;
	.reg .b32 	%r<37>;
	.reg .b64 	%rd<34>;

	ld.param.u32 	%r19, [_Z6relax2iPiS_S_S_S_PbS__param_0];
	ld.param.u64 	%rd12, [_Z6relax2iPiS_S_S_S_PbS__param_1];
	ld.param.u64 	%rd13, [_Z6relax2iPiS_S_S_S_PbS__param_2];
	ld.param.u64 	%rd10, [_Z6relax2iPiS_S_S_S_PbS__param_3];
	ld.param.u64 	%rd14, [_Z6relax2iPiS_S_S_S_PbS__param_4];
	ld.param.u64 	%rd11, [_Z6relax2iPiS_S_S_S_PbS__param_5];
	ld.param.u64 	%rd15, [_Z6relax2iPiS_S_S_S_PbS__param_6];
	ld.param.u64 	%rd16, [_Z6relax2iPiS_S_S_S_PbS__param_7];
	cvta.to.global.u64 	%rd1, %rd16;
	cvta.to.global.u64 	%rd2, %rd13;
	cvta.to.global.u64 	%rd3, %rd15;
	cvta.to.global.u64 	%rd4, %rd14;
	cvta.to.global.u64 	%rd17, %rd12;
	mov.u32 	%r20, %ctaid.x;
	mov.u32 	%r21, %ntid.x;
	mov.u32 	%r22, %tid.x;
	mad.lo.s32 	%r35, %r20, %r21, %r22;
	mov.u32 	%r23, %nctaid.x;
	mul.lo.s32 	%r2, %r21, %r23;
	mul.wide.s32 	%rd18, %r19, 4;
	add.s64 	%rd5, %rd17, %rd18;
	ld.global.u32 	%r33, [%rd5];
	setp.ge.s32 	%p1, %r35, %r33;
	@%p1 bra 	$L__BB2_7;
	cvta.to.global.u64 	%rd6, %rd10;
	cvta.to.global.u64 	%rd7, %rd11;
	mov.u32 	%r32, %r35;
$L__BB2_2:
	mul.wide.s32 	%rd19, %r32, 4;
	add.s64 	%rd20, %rd4, %rd19;
	ld.global.u32 	%r6, [%rd20];
	cvt.s64.s32 	%rd21, %r6;
	add.s64 	%rd22, %rd3, %rd21;
	ld.global.u8 	%rs1, [%rd22];
	setp.ne.s16 	%p2, %rs1, 0;
	@%p2 bra 	$L__BB2_6;
	mul.wide.s32 	%rd23, %r6, 4;
	add.s64 	%rd24, %rd2, %rd23;
	ld.global.u32 	%r7, [%rd24];
	ld.global.u32 	%r24, [%rd1];
	setp.ge.s32 	%p3, %r7, %r24;
	@%p3 bra 	$L__BB2_6;
	add.s64 	%rd26, %rd6, %rd19;
	ld.global.u32 	%r25, [%rd26];
	mul.wide.s32 	%rd27, %r25, 4;
	add.s64 	%rd8, %rd2, %rd27;
	ld.global.u32 	%r26, [%rd8];
	add.s64 	%rd28, %rd7, %rd19;
	ld.global.u32 	%r27, [%rd28];
	add.s32 	%r8, %r27, %r7;
	setp.le.s32 	%p4, %r26, %r8;
	@%p4 bra 	$L__BB2_6;
	atom.global.exch.b32 	%r28, [%rd8], %r8;
	ld.global.u32 	%r33, [%rd5];
$L__BB2_6:
	add.s32 	%r32, %r32, %r2;
	setp.lt.s32 	%p5, %r32, %r33;
	@%p5 bra 	$L__BB2_2;
$L__BB2_7:
	bar.sync 	0;
	ld.global.u32 	%r34, [%rd5];
	setp.ge.s32 	%p6, %r35, %r34;
	@%p6 bra 	$L__BB2_12;
$L__BB2_8:
	mul.wide.s32 	%rd29, %r35, 4;
	add.s64 	%rd30, %rd4, %rd29;
	ld.global.u32 	%r15, [%rd30];
	cvt.s64.s32 	%rd31, %r15;
	add.s64 	%rd9, %rd3, %rd31;
	ld.global.u8 	%rs2, [%rd9];
	setp.ne.s16 	%p7, %rs2, 0;
	@%p7 bra 	$L__BB2_11;
	mul.wide.s32 	%rd32, %r15, 4;
	add.s64 	%rd33, %rd2, %rd32;
	ld.global.u32 	%r29, [%rd33];
	ld.global.u32 	%r30, [%rd1];
	setp.ge.s32 	%p8, %r29, %r30;
	@%p8 bra 	$L__BB2_11;
	mov.b16 	%rs3, 1;
	st.global.u8 	[%rd9], %rs3;
	ld.global.u32 	%r34, [%rd5];
$L__BB2_11:
	add.s32 	%r35, %r35, %r2;
	setp.lt.s32 	%p9, %r35, %r34;
	@%p9 bra 	$L__BB2_8;
$L__BB2_12:
	ret;

}
	// .globl	_Z5relaxiPiS_S_S_PbS_
.visible .entry _Z5relaxiPiS_S_S_PbS_(
	.param .u32 _Z5relaxiPiS_S_S_PbS__param_0,
	.param .u64 .ptr .align 1 _Z5relaxiPiS_S_S_PbS__param_1,
	.param .u64 .ptr .align 1 _Z5relaxiPiS_S_S_PbS__param_2,
	.param .u64 .ptr .align 1 _Z5relaxiPiS_S_S_PbS__param_3,
	.param .u64 .ptr .align 1 _Z5relaxiPiS_S_S_PbS__param_4,
	.param .u64 .ptr .align 1 _Z5relaxiPiS_S_S_PbS__param_5,
	.param .u64 .ptr .align 1 _Z5relaxiPiS_S_S_PbS__param_6
)
{
	.reg .pred 	%p<8>;
	.reg .b16 	%rs<3>;
	.reg .b32 	%r<29>;
	.reg .b64 	%rd<24>;

	ld.param.u32 	%r14, [_Z5relaxiPiS_S_S_PbS__param_0];
	ld.param.u64 	%rd11, [_Z5relaxiPiS_S_S_PbS__param_1];
	ld.param.u64 	%rd16, [_Z5relaxiPiS_S_S_PbS__param_2];
	ld.param.u64 	%rd12, [_Z5relaxiPiS_S_S_PbS__param_3];
	ld.param.u64 	%rd13, [_Z5relaxiPiS_S_S_PbS__param_4];
	ld.param.u64 	%rd14, [_Z5relaxiPiS_S_S_PbS__param_5];
	ld.param.u64 	%rd15, [_Z5relaxiPiS_S_S_PbS__param_6];
	cvta.to.global.u64 	%rd1, %rd16;
	mov.u32 	%r15, %ctaid.x;
	mov.u32 	%r1, %ntid.x;
	mov.u32 	%r16, %tid.x;
	mad.lo.s32 	%r25, %r15, %r1, %r16;
	setp.ge.s32 	%p1, %r25, %r14;
	@%p1 bra 	$L__BB3_9;
	mov.u32 	%r17, %nctaid.x;
	mul.lo.s32 	%r3, %r1, %r17;
	cvta.to.global.u64 	%rd2, %rd14;
	cvta.to.global.u64 	%rd3, %rd15;
	cvta.to.global.u64 	%rd4, %rd11;
	cvta.to.global.u64 	%rd5, %rd12;
	cvta.to.global.u64 	%rd6, %rd13;
$L__BB3_2:
	cvt.s64.s32 	%rd17, %r25;
	add.s64 	%rd7, %rd2, %rd17;
	ld.global.u8 	%rs1, [%rd7];
	setp.ne.s16 	%p2, %rs1, 0;
	@%p2 bra 	$L__BB3_8;
	mul.wide.s32 	%rd18, %r25, 4;
	add.s64 	%rd8, %rd1, %rd18;
	ld.global.u32 	%r18, [%rd8];
	ld.global.u32 	%r19, [%rd3];
	setp.ge.s32 	%p3, %r18, %r19;
	@%p3 bra 	$L__BB3_8;
	mov.b16 	%rs2, 1;
	st.global.u8 	[%rd7], %rs2;
	add.s64 	%rd9, %rd4, %rd18;
	ld.global.u32 	%r27, [%rd9];
	ld.global.u32 	%r28, [%rd9+4];
	setp.ge.s32 	%p4, %r27, %r28;
	@%p4 bra 	$L__BB3_8;
$L__BB3_5:
	mul.wide.s32 	%rd20, %r27, 4;
	add.s64 	%rd21, %rd5, %rd20;
	ld.global.u32 	%r20, [%rd21];
	mul.wide.s32 	%rd22, %r20, 4;
	add.s64 	%rd10, %rd1, %rd22;
	ld.global.u32 	%r21, [%rd10];
	ld.global.u32 	%r22, [%rd8];
	add.s64 	%rd23, %rd6, %rd20;
	ld.global.u32 	%r23, [%rd23];
	add.s32 	%r9, %r23, %r22;
	setp.le.s32 	%p5, %r21, %r9;
	@%p5 bra 	$L__BB3_7;
	atom.global.exch.b32 	%r24, [%rd10], %r9;
	ld.global.u32 	%r28, [%rd9+4];
$L__BB3_7:
	add.s32 	%r27, %r27, 1;
	setp.lt.s32 	%p6, %r27, %r28;
	@%p6 bra 	$L__BB3_5;
$L__BB3_8:
	add.s32 	%r25, %r25, %r3;
	setp.lt.s32 	%p7, %r25, %r14;
	@%p7 bra 	$L__BB3_2;
$L__BB3_9:
	ret;

}
	// .globl	_Z6find_piPiS_S_S_S_S_
.visible .entry _Z6find_piPiS_S_S_S_S_(
	.param .u32 _Z6find_piPiS_S_S_S_S__param_0,
	.param .u64 .ptr .align 1 _Z6find_piPiS_S_S_S_S__param_1,
	.param .u64 .ptr .align 1 _Z6find_piPiS_S_S_S_S__param_2,
	.param .u64 .ptr .align 1 _Z6find_piPiS_S_S_S_S__param_3,
	.param .u64 .ptr .align 1 _Z6find_piPiS_S_S_S_S__param_4,
	.param .u64 .ptr .align 1 _Z6find_piPiS_S_S_S_S__param_5,
	.param .u64 .ptr .align 1 _Z6find_piPiS_S_S_S_S__param_6
)
{
	.reg .pred 	%p<4>;
	.reg .b32 	%r<24>;
	.reg .b64 	%rd<25>;

	ld.param.u32 	%r12, [_Z6find_piPiS_S_S_S_S__param_0];
	ld.param.u64 	%rd12, [_Z6find_piPiS_S_S_S_S__param_1];
	ld.param.u64 	%rd7, [_Z6find_piPiS_S_S_S_S__param_2];
	ld.param.u64 	%rd8, [_Z6find_piPiS_S_S_S_S__param_3];
	ld.param.u64 	%rd9, [_Z6find_piPiS_S_S_S_S__param_4];
	ld.param.u64 	%rd10, [_Z6find_piPiS_S_S_S_S__param_5];
	ld.param.u64 	%rd11, [_Z6find_piPiS_S_S_S_S__param_6];
	cvta.to.global.u64 	%rd13, %rd12;
	mov.u32 	%r13, %ctaid.x;
	mov.u32 	%r1, %ntid.x;
	mov.u32 	%r14, %tid.x;
	mad.lo.s32 	%r22, %r13, %r1, %r14;
	mul.wide.s32 	%rd14, %r12, 4;
	add.s64 	%rd1, %rd13, %rd14;
	ld.global.u32 	%r23, [%rd1];
	setp.ge.s32 	%p1, %r22, %r23;
	@%p1 bra 	$L__BB4_5;
	cvta.to.global.u64 	%rd2, %rd7;
	mov.u32 	%r15, %nctaid.x;
	mul.lo.s32 	%r4, %r1, %r15;
	cvta.to.global.u64 	%rd3, %rd8;
	cvta.to.global.u64 	%rd4, %rd9;
	cvta.to.global.u64 	%rd5, %rd10;
	cvta.to.global.u64 	%rd6, %rd11;
$L__BB4_2:
	mul.wide.s32 	%rd15, %r22, 4;
	add.s64 	%rd16, %rd3, %rd15;
	ld.global.u32 	%r7, [%rd16];
	mul.wide.s32 	%rd17, %r7, 4;
	add.s64 	%rd18, %rd2, %rd17;
	ld.global.u32 	%r16, [%rd18];
	add.s64 	%rd19, %rd4, %rd15;
	ld.global.u32 	%r8, [%rd19];
	mul.wide.s32 	%rd20, %r8, 4;
	add.s64 	%rd21, %rd2, %rd20;
	ld.global.u32 	%r17, [%rd21];
	add.s64 	%rd22, %rd5, %rd15;
	ld.global.u32 	%r18, [%rd22];
	add.s32 	%r19, %r18, %r17;
	setp.ne.s32 	%p2, %r16, %r19;
	@%p2 bra 	$L__BB4_4;
	add.s64 	%rd24, %rd6, %rd17;
	atom.global.exch.b32 	%r20, [%rd24], %r8;
	ld.global.u32 	%r23, [%rd1];
$L__BB4_4:
	add.s32 	%r22, %r22, %r4;
	setp.lt.s32 	%p3, %r22, %r23;
	@%p3 bra 	$L__BB4_2;
$L__BB4_5:
	ret;

}
	// .globl	_Z8update_viiiPi
.visible .entry _Z8update_viiiPi(
	.param .u32 _Z8update_viiiPi_param_0,
	.param .u32 _Z8update_viiiPi_param_1,
	.param .u32 _Z8update_viiiPi_param_2,
	.param .u64 .ptr .align 1 _Z8update_viiiPi_param_3
)
{
	.reg .pred 	%p<4>;
	.reg .b32 	%r<15>;
	.reg .b64 	%rd<5>;

	ld.param.u32 	%r6, [_Z8update_viiiPi_param_0];
	ld.param.u32 	%r7, [_Z8update_viiiPi_param_1];
	ld.param.u32 	%r8, [_Z8update_viiiPi_param_2];
	ld.param.u64 	%rd2, [_Z8update_viiiPi_param_3];
	mov.u32 	%r9, %ctaid.x;
	mov.u32 	%r1, %ntid.x;
	mov.u32 	%r10, %tid.x;
	mad.lo.s32 	%r14, %r9, %r1, %r10;
	setp.gt.s32 	%p1, %r14, %r6;
	@%p1 bra 	$L__BB5_5;
	mov.u32 	%r11, %nctaid.x;
	mul.lo.s32 	%r3, %r1, %r11;
	cvta.to.global.u64 	%rd1, %rd2;
$L__BB5_2:
	setp.le.s32 	%p2, %r14, %r7;
	@%p2 bra 	$L__BB5_4;
	mul.wide.s32 	%rd3, %r14, 4;
	add.s64 	%rd4, %rd1, %rd3;
	ld.global.u32 	%r12, [%rd4];
	add.s32 	%r13, %r12, %r8;
	st.global.u32 	[%rd4], %r13;
$L__BB5_4:
	add.s32 	%r14, %r14, %r3;
	setp.le.s32 	%p3, %r14, %r6;
	@%p3 bra 	$L__BB5_2;
$L__BB5_5:
	ret;

}
	// .globl	_Z14initialise_arriiPi
.visible .entry _Z14initialise_arriiPi(
	.param .u32 _Z14initialise_arriiPi_param_0,
	.param .u32 _Z14initialise_arriiPi_param_1,
	.param .u64 .ptr .align 1 _Z14initialise_arriiPi_param_2
)
{
	.reg .pred 	%p<7>;
	.reg .b32 	%r<34>;
	.reg .b64 	%rd<11>;

	ld.param.u32 	%r12, [_Z14initialise_arriiPi_param_0];
	ld.param.u32 	%r13, [_Z14initialise_arriiPi_param_1];
	ld.param.u64 	%rd2, [_Z14initialise_arriiPi_param_2];
	cvta.to.global.u64 	%rd1, %rd2;
	mov.u32 	%r14, %ctaid.x;
	mov.u32 	%r15, %ntid.x;
	mov.u32 	%r16, %tid.x;
	mad.lo.s32 	%r32, %r14, %r15, %r16;
	mov.u32 	%r17, %nctaid.x;
	mul.lo.s32 	%r2, %r15, %r17;
	setp.gt.s32 	%p1, %r32, %r12;
	@%p1 bra 	$L__BB6_7;
	add.s32 	%r18, %r32, %r2;
	add.s32 	%r19, %r12, 1;
	max.s32 	%r20, %r18, %r19;
	setp.lt.s32 	%p2, %r18, %r19;
	selp.u32 	%r21, 1, 0, %p2;
	add.s32 	%r22, %r18, %r21;
	sub.s32 	%r23, %r20, %r22;
	max.u32 	%r24, %r2, 1;
	div.u32 	%r25, %r23, %r24;
	add.s32 	%r3, %r25, %r21;
	and.b32  	%r26, %r3, 3;
	setp.eq.s32 	%p3, %r26, 3;
	@%p3 bra 	$L__BB6_4;
	add.s32 	%r27, %r3, 1;
	and.b32  	%r28, %r27, 3;
	neg.s32 	%r30, %r28;
$L__BB6_3:
	.pragma "nounroll";
	mul.wide.s32 	%rd3, %r32, 4;
	add.s64 	%rd4, %rd1, %rd3;
	st.global.u32 	[%rd4], %r13;
	add.s32 	%r32, %r32, %r2;
	add.s32 	%r30, %r30, 1;
	setp.ne.s32 	%p4, %r30, 0;
	@%p4 bra 	$L__BB6_3;
$L__BB6_4:
	setp.lt.u32 	%p5, %r3, 3;
	@%p5 bra 	$L__BB6_7;
	mul.wide.s32 	%rd7, %r2, 4;
	shl.b32 	%r29, %r2, 2;
$L__BB6_6:
	mul.wide.s32 	%rd5, %r32, 4;
	add.s64 	%rd6, %rd1, %rd5;
	st.global.u32 	[%rd6], %r13;
	add.s64 	%rd8, %rd6, %rd7;
	st.global.u32 	[%rd8], %r13;
	add.s64 	%rd9, %rd8, %rd7;
	st.global.u32 	[%rd9], %r13;
	add.s64 	%rd10, %rd9, %rd7;
	st.global.u32 	[%rd10], %r13;
	add.s32 	%r32, %r29, %r32;
	setp.le.s32 	%p6, %r32, %r12;
	@%p6 bra 	$L__BB6_6;
$L__BB6_7:
	ret;

}
	// .globl	_Z9update_wtiPiS_
.visible .entry _Z9update_wtiPiS_(
	.param .u32 _Z9update_wtiPiS__param_0,
	.param .u64 .ptr .align 1 _Z9update_wtiPiS__param_1,
	.param .u64 .ptr .align 1 _Z9update_wtiPiS__param_2
)
{
	.reg .pred 	%p<7>;
	.reg .b32 	%r<48>;
	.reg .b64 	%rd<18>;

	ld.param.u32 	%r12, [_Z9update_wtiPiS__param_0];
	ld.param.u64 	%rd3, [_Z9update_wtiPiS__param_1];
	ld.param.u64 	%rd4, [_Z9update_wtiPiS__param_2];
	cvta.to.global.u64 	%rd1, %rd4;
	cvta.to.global.u64 	%rd2, %rd3;
	mov.u32 	%r13, %ctaid.x;
	mov.u32 	%r14, %ntid.x;
	mov.u32 	%r15, %tid.x;
	mad.lo.s32 	%r46, %r13, %r14, %r15;
	mov.u32 	%r16, %nctaid.x;
	mul.lo.s32 	%r2, %r14, %r16;
	setp.gt.s32 	%p1, %r46, %r12;
	@%p1 bra 	$L__BB7_7;
	add.s32 	%r17, %r46, %r2;
	add.s32 	%r18, %r12, 1;
	max.s32 	%r19, %r17, %r18;
	setp.lt.s32 	%p2, %r17, %r18;
	selp.u32 	%r20, 1, 0, %p2;
	add.s32 	%r21, %r17, %r20;
	sub.s32 	%r22, %r19, %r21;
	max.u32 	%r23, %r2, 1;
	div.u32 	%r24, %r22, %r23;
	add.s32 	%r3, %r24, %r20;
	and.b32  	%r25, %r3, 3;
	setp.eq.s32 	%p3, %r25, 3;
	@%p3 bra 	$L__BB7_4;
	add.s32 	%r26, %r3, 1;
	and.b32  	%r27, %r26, 3;
	neg.s32 	%r44, %r27;
$L__BB7_3:
	.pragma "nounroll";
	mul.wide.s32 	%rd5, %r46, 4;
	add.s64 	%rd6, %rd1, %rd5;
	add.s64 	%rd7, %rd2, %rd5;
	ld.global.u32 	%r28, [%rd7];
	ld.global.u32 	%r29, [%rd6];
	min.s32 	%r30, %r28, %r29;
	st.global.u32 	[%rd7], %r30;
	add.s32 	%r46, %r46, %r2;
	add.s32 	%r44, %r44, 1;
	setp.ne.s32 	%p4, %r44, 0;
	@%p4 bra 	$L__BB7_3;
$L__BB7_4:
	setp.lt.u32 	%p5, %r3, 3;
	@%p5 bra 	$L__BB7_7;
	mul.wide.s32 	%rd11, %r2, 4;
	shl.b32 	%r43, %r2, 2;
$L__BB7_6:
	mul.wide.s32 	%rd8, %r46, 4;
	add.s64 	%rd9, %rd2, %rd8;
	ld.global.u32 	%r31, [%rd9];
	add.s64 	%rd10, %rd1, %rd8;
	ld.global.u32 	%r32, [%rd10];
	min.s32 	%r33, %r31, %r32;
	st.global.u32 	[%rd9], %r33;
	add.s64 	%rd12, %rd9, %rd11;
	ld.global.u32 	%r34, [%rd12];
	add.s64 	%rd13, %rd10, %rd11;
	ld.global.u32 	%r35, [%rd13];
	min.s32 	%r36, %r34, %r35;
	st.global.u32 	[%rd12], %r36;
	add.s64 	%rd14, %rd12, %rd11;
	ld.global.u32 	%r37, [%rd14];
	add.s64 	%rd15, %rd13, %rd11;
	ld.global.u32 	%r38, [%rd15];
	min.s32 	%r39, %r37, %r38;
	st.global.u32 	[%rd14], %r39;
	add.s64 	%rd16, %rd14, %rd11;
	ld.global.u32 	%r40, [%rd16];
	add.s64 	%rd17, %rd15, %rd11;
	ld.global.u32 	%r41, [%rd17];
	min.s32 	%r42, %r40, %r41;
	st.global.u32 	[%rd16], %r42;
	add.s32 	%r46, %r43, %r46;
	setp.le.s32 	%p6, %r46, %r12;
	@%p6 bra 	$L__BB7_6;
$L__BB7_7:
	ret;

}
	// .globl	_Z18store_ea_es_and_ewiiPiS_S_S_S_S_S_
.visible .entry _Z18store_ea_es_and_ewiiPiS_S_S_S_S_S_(
	.param .u32 _Z18store_ea_es_and_ewiiPiS_S_S_S_S_S__param_0,
	.param .u32 _Z18store_ea_es_and_ewiiPiS_S_S_S_S_S__param_1,
	.param .u64 .ptr .align 1 _Z18store_ea_es_and_ewiiPiS_S_S_S_S_S__param_2,
	.param .u64 .ptr .align 1 _Z18store_ea_es_and_ewiiPiS_S_S_S_S_S__param_3,
	.param .u64 .ptr .align 1 _Z18store_ea_es_and_ewiiPiS_S_S_S_S_S__param_4,
	.param .u64 .ptr .align 1 _Z18store_ea_es_and_ewiiPiS_S_S_S_S_S__param_5,
	.param .u64 .ptr .align 1 _Z18store_ea_es_and_ewiiPiS_S_S_S_S_S__param_6,
	.param .u64 .ptr .align 1 _Z18store_ea_es_and_ewiiPiS_S_S_S_S_S__param_7,
	.param .u64 .ptr .align 1 _Z18store_ea_es_and_ewiiPiS_S_S_S_S_S__param_8
)
{
	.reg .pred 	%p<4>;
	.reg .b32 	%r<21>;
	.reg .b64 	%rd<24>;

	ld.param.u32 	%r11, [_Z18store_ea_es_and_ewiiPiS_S_S_S_S_S__param_0];
	ld.param.u32 	%r10, [_Z18store_ea_es_and_ewiiPiS_S_S_S_S_S__param_1];
	ld.param.u64 	%rd14, [_Z18store_ea_es_and_ewiiPiS_S_S_S_S_S__param_2];
	ld.param.u64 	%rd8, [_Z18store_ea_es_and_ewiiPiS_S_S_S_S_S__param_3];
	ld.param.u64 	%rd9, [_Z18store_ea_es_and_ewiiPiS_S_S_S_S_S__param_4];
	ld.param.u64 	%rd10, [_Z18store_ea_es_and_ewiiPiS_S_S_S_S_S__param_5];
	ld.param.u64 	%rd11, [_Z18store_ea_es_and_ewiiPiS_S_S_S_S_S__param_6];
	ld.param.u64 	%rd12, [_Z18store_ea_es_and_ewiiPiS_S_S_S_S_S__param_7];
	ld.param.u64 	%rd13, [_Z18store_ea_es_and_ewiiPiS_S_S_S_S_S__param_8];
	cvta.to.global.u64 	%rd15, %rd14;
	mov.u32 	%r12, %ctaid.x;
	mov.u32 	%r1, %ntid.x;
	mov.u32 	%r13, %tid.x;
	mad.lo.s32 	%r19, %r12, %r1, %r13;
	mul.wide.s32 	%rd16, %r11, 4;
	add.s64 	%rd1, %rd15, %rd16;
	ld.global.u32 	%r20, [%rd1];
	setp.ge.s32 	%p1, %r19, %r20;
	@%p1 bra 	$L__BB8_5;
	mov.u32 	%r14, %nctaid.x;
	mul.lo.s32 	%r4, %r1, %r14;
	cvta.to.global.u64 	%rd2, %rd8;
	cvta.to.global.u64 	%rd3, %rd11;
	cvta.to.global.u64 	%rd4, %rd9;
	cvta.to.global.u64 	%rd5, %rd12;
	cvta.to.global.u64 	%rd6, %rd10;
	cvta.to.global.u64 	%rd7, %rd13;
$L__BB8_2:
	setp.le.s32 	%p2, %r19, %r10;
	@%p2 bra 	$L__BB8_4;
	mul.wide.s32 	%rd17, %r19, 4;
	add.s64 	%rd18, %rd2, %rd17;
	ld.global.u32 	%r15, [%rd18];
	add.s64 	%rd19, %rd3, %rd17;
	st.global.u32 	[%rd19], %r15;
	add.s64 	%rd20, %rd4, %rd17;
	ld.global.u32 	%r16, [%rd20];
	add.s64 	%rd21, %rd5, %rd17;
	st.global.u32 	[%rd21], %r16;
	add.s64 	%rd22, %rd6, %rd17;
	ld.global.u32 	%r17, [%rd22];
	add.s64 	%rd23, %rd7, %rd17;
	st.global.u32 	[%rd23], %r17;
	ld.global.u32 	%r20, [%rd1];
$L__BB8_4:
	add.s32 	%r19, %r19, %r4;
	setp.lt.s32 	%p3, %r19, %r20;
	@%p3 bra 	$L__BB8_2;
$L__BB8_5:
	ret;

}
	// .globl	_Z19update_ea_es_and_ewiiiPiS_S_S_S_S_S_
.visible .entry _Z19update_ea_es_and_ewiiiPiS_S_S_S_S_S_(
	.param .u32 _Z19update_ea_es_and_ewiiiPiS_S_S_S_S_S__param_0,
	.param .u32 _Z19update_ea_es_and_ewiiiPiS_S_S_S_S_S__param_1,
	.param .u32 _Z19update_ea_es_and_ewiiiPiS_S_S_S_S_S__param_2,
	.param .u64 .ptr .align 1 _Z19update_ea_es_and_ewiiiPiS_S_S_S_S_S__param_3,
	.param .u64 .ptr .align 1 _Z19update_ea_es_and_ewiiiPiS_S_S_S_S_S__param_4,
	.param .u64 .ptr .align 1 _Z19update_ea_es_and_ewiiiPiS_S_S_S_S_S__param_5,
	.param .u64 .ptr .align 1 _Z19update_ea_es_and_ewiiiPiS_S_S_S_S_S__param_6,
	.param .u64 .ptr .align 1 _Z19update_ea_es_and_ewiiiPiS_S_S_S_S_S__param_7,
	.param .u64 .ptr .align 1 _Z19update_ea_es_and_ewiiiPiS_S_S_S_S_S__param_8,
	.param .u64 .ptr .align 1 _Z19update_ea_es_and_ewiiiPiS_S_S_S_S_S__param_9
)
{
	.reg .pred 	%p<4>;
	.reg .b32 	%r<23>;
	.reg .b64 	%rd<25>;

	ld.param.u32 	%r12, [_Z19update_ea_es_and_ewiiiPiS_S_S_S_S_S__param_0];
	ld.param.u32 	%r10, [_Z19update_ea_es_and_ewiiiPiS_S_S_S_S_S__param_1];
	ld.param.u32 	%r11, [_Z19update_ea_es_and_ewiiiPiS_S_S_S_S_S__param_2];
	ld.param.u64 	%rd14, [_Z19update_ea_es_and_ewiiiPiS_S_S_S_S_S__param_3];
	ld.param.u64 	%rd8, [_Z19update_ea_es_and_ewiiiPiS_S_S_S_S_S__param_4];
	ld.param.u64 	%rd9, [_Z19update_ea_es_and_ewiiiPiS_S_S_S_S_S__param_5];
	ld.param.u64 	%rd10, [_Z19update_ea_es_and_ewiiiPiS_S_S_S_S_S__param_6];
	ld.param.u64 	%rd11, [_Z19update_ea_es_and_ewiiiPiS_S_S_S_S_S__param_7];
	ld.param.u64 	%rd12, [_Z19update_ea_es_and_ewiiiPiS_S_S_S_S_S__param_8];
	ld.param.u64 	%rd13, [_Z19update_ea_es_and_ewiiiPiS_S_S_S_S_S__param_9];
	cvta.to.global.u64 	%rd15, %rd14;
	mov.u32 	%r13, %ctaid.x;
	mov.u32 	%r1, %ntid.x;
	mov.u32 	%r14, %tid.x;
	mad.lo.s32 	%r21, %r13, %r1, %r14;
	mul.wide.s32 	%rd16, %r12, 4;
	add.s64 	%rd1, %rd15, %rd16;
	ld.global.u32 	%r22, [%rd1];
	setp.ge.s32 	%p1, %r21, %r22;
	@%p1 bra 	$L__BB9_5;
	mov.u32 	%r15, %nctaid.x;
	mul.lo.s32 	%r4, %r1, %r15;
	cvta.to.global.u64 	%rd2, %rd11;
	cvta.to.global.u64 	%rd3, %rd8;
	cvta.to.global.u64 	%rd4, %rd12;
	cvta.to.global.u64 	%rd5, %rd9;
	cvta.to.global.u64 	%rd6, %rd13;
	cvta.to.global.u64 	%rd7, %rd10;
$L__BB9_2:
	setp.lt.s32 	%p2, %r21, %r10;
	@%p2 bra 	$L__BB9_4;
	add.s32 	%r16, %r21, %r11;
	mul.wide.s32 	%rd17, %r16, 4;
	add.s64 	%rd18, %rd2, %rd17;
	ld.global.u32 	%r17, [%rd18];
	mul.wide.s32 	%rd19, %r21, 4;
	add.s64 	%rd20, %rd3, %rd19;
	st.global.u32 	[%rd20], %r17;
	add.s64 	%rd21, %rd4, %rd17;
	ld.global.u32 	%r18, [%rd21];
	add.s64 	%rd22, %rd5, %rd19;
	st.global.u32 	[%rd22], %r18;
	add.s64 	%rd23, %rd6, %rd17;
	ld.global.u32 	%r19, [%rd23];
	add.s64 	%rd24, %rd7, %rd19;
	st.global.u32 	[%rd24], %r19;
	ld.global.u32 	%r22, [%rd1];
$L__BB9_4:
	add.s32 	%r21, %r21, %r4;
	setp.lt.s32 	%p3, %r21, %r22;
	@%p3 bra 	$L__BB9_2;
$L__BB9_5:
	ret;

}
	// .globl	_Z15find_edge_indexiiiPiS_S_S_
.visible .entry _Z15find_edge_indexiiiPiS_S_S_(
	.param .u32 _Z15find_edge_indexiiiPiS_S_S__param_0,
	.param .u32 _Z15find_edge_indexiiiPiS_S_S__param_1,
	.param .u32 _Z15find_edge_indexiiiPiS_S_S__param_2,
	.param .u64 .ptr .align 1 _Z15find_edge_indexiiiPiS_S_S__param_3,
	.param .u64 .ptr .align 1 _Z15find_edge_indexiiiPiS_S_S__param_4,
	.param .u64 .ptr .align 1 _Z15find_edge_indexiiiPiS_S_S__param_5,
	.param .u64 .ptr .align 1 _Z15find_edge_indexiiiPiS_S_S__param_6
)
{
	.reg .pred 	%p<5>;
	.reg .b32 	%r<21>;
	.reg .b64 	%rd<15>;

	ld.param.u32 	%r12, [_Z15find_edge_indexiiiPiS_S_S__param_0];
	ld.param.u32 	%r10, [_Z15find_edge_indexiiiPiS_S_S__param_1];
	ld.param.u32 	%r11, [_Z15find_edge_indexiiiPiS_S_S__param_2];
	ld.param.u64 	%rd8, [_Z15find_edge_indexiiiPiS_S_S__param_3];
	ld.param.u64 	%rd5, [_Z15find_edge_indexiiiPiS_S_S__param_4];
	ld.param.u64 	%rd6, [_Z15find_edge_indexiiiPiS_S_S__param_5];
	ld.param.u64 	%rd7, [_Z15find_edge_indexiiiPiS_S_S__param_6];
	cvta.to.global.u64 	%rd9, %rd8;
	mov.u32 	%r13, %ctaid.x;
	mov.u32 	%r1, %ntid.x;
	mov.u32 	%r14, %tid.x;
	mad.lo.s32 	%r19, %r13, %r1, %r14;
	mul.wide.s32 	%rd10, %r12, 4;
	add.s64 	%rd1, %rd9, %rd10;
	ld.global.u32 	%r18, [%rd1];
	setp.ge.s32 	%p1, %r19, %r18;
	@%p1 bra 	$L__BB10_6;
	mov.u32 	%r15, %nctaid.x;
	mul.lo.s32 	%r4, %r1, %r15;
	cvta.to.global.u64 	%rd2, %rd5;
	cvta.to.global.u64 	%rd3, %rd6;
	cvta.to.global.u64 	%rd4, %rd7;
$L__BB10_2:
	mul.wide.s32 	%rd11, %r19, 4;
	add.s64 	%rd12, %rd2, %rd11;
	ld.global.u32 	%r16, [%rd12];
	setp.ne.s32 	%p2, %r16, %r10;
	@%p2 bra 	$L__BB10_5;
	add.s64 	%rd14, %rd3, %rd11;
	ld.global.u32 	%r17, [%rd14];
	setp.ne.s32 	%p3, %r17, %r11;
	@%p3 bra 	$L__BB10_5;
	st.global.u32 	[%rd4], %r19;
	ld.global.u32 	%r18, [%rd1];
$L__BB10_5:
	add.s32 	%r19, %r19, %r4;
	setp.lt.s32 	%p4, %r19, %r18;
	@%p4 bra 	$L__BB10_2;
$L__BB10_6:
	ret;

}
	// .globl	_Z10find_min_diiPiS_S_S_S_S_
.visible .entry _Z10find_min_diiPiS_S_S_S_S_(
	.param .u32 _Z10find_min_diiPiS_S_S_S_S__param_0,
	.param .u32 _Z10find_min_diiPiS_S_S_S_S__param_1,
	.param .u64 .ptr .align 1 _Z10find_min_diiPiS_S_S_S_S__param_2,
	.param .u64 .ptr .align 1 _Z10find_min_diiPiS_S_S_S_S__param_3,
	.param .u64 .ptr .align 1 _Z10find_min_diiPiS_S_S_S_S__param_4,
	.param .u64 .ptr .align 1 _Z10find_min_diiPiS_S_S_S_S__param_5,
	.param .u64 .ptr .align 1 _Z10find_min_diiPiS_S_S_S_S__param_6,
	.param .u64 .ptr .align 1 _Z10find_min_diiPiS_S_S_S_S__param_7
)
{
	.reg .pred 	%p<5>;
	.reg .b32 	%r<25>;
	.reg .b64 	%rd<22>;

	ld.param.u32 	%r12, [_Z10find_min_diiPiS_S_S_S_S__param_0];
	ld.param.u32 	%r11, [_Z10find_min_diiPiS_S_S_S_S__param_1];
	ld.param.u64 	%rd11, [_Z10find_min_diiPiS_S_S_S_S__param_2];
	ld.param.u64 	%rd7, [_Z10find_min_diiPiS_S_S_S_S__param_3];
	ld.param.u64 	%rd8, [_Z10find_min_diiPiS_S_S_S_S__param_4];
	ld.param.u64 	%rd9, [_Z10find_min_diiPiS_S_S_S_S__param_5];
	ld.param.u64 	%rd10, [_Z10find_min_diiPiS_S_S_S_S__param_6];
	ld.param.u64 	%rd12, [_Z10find_min_diiPiS_S_S_S_S__param_7];
	cvta.to.global.u64 	%rd1, %rd12;
	cvta.to.global.u64 	%rd13, %rd11;
	mov.u32 	%r13, %ctaid.x;
	mov.u32 	%r1, %ntid.x;
	mov.u32 	%r14, %tid.x;
	mad.lo.s32 	%r23, %r13, %r1, %r14;
	mul.wide.s32 	%rd14, %r12, 4;
	add.s64 	%rd2, %rd13, %rd14;
	ld.global.u32 	%r22, [%rd2];
	setp.ge.s32 	%p1, %r23, %r22;
	@%p1 bra 	$L__BB11_6;
	mov.u32 	%r15, %nctaid.x;
	mul.lo.s32 	%r4, %r1, %r15;
	cvta.to.global.u64 	%rd3, %rd8;
	cvta.to.global.u64 	%rd4, %rd9;
	cvta.to.global.u64 	%rd5, %rd7;
	cvta.to.global.u64 	%rd6, %rd10;
$L__BB11_2:
	mul.wide.s32 	%rd15, %r23, 4;
	add.s64 	%rd16, %rd3, %rd15;
	ld.global.u32 	%r16, [%rd16];
	setp.ne.s32 	%p2, %r16, %r11;
	@%p2 bra 	$L__BB11_5;
	ld.global.u32 	%r17, [%rd1];
	add.s64 	%rd18, %rd4, %rd15;
	ld.global.u32 	%r18, [%rd18];
	mul.wide.s32 	%rd19, %r18, 4;
	add.s64 	%rd20, %rd5, %rd19;
	ld.global.u32 	%r19, [%rd20];
	add.s64 	%rd21, %rd6, %rd15;
	ld.global.u32 	%r20, [%rd21];
	add.s32 	%r7, %r20, %r19;
	setp.le.s32 	%p3, %r17, %r7;
	@%p3 bra 	$L__BB11_5;
	atom.global.exch.b32 	%r21, [%rd1], %r7;
	ld.global.u32 	%r22, [%rd2];
$L__BB11_5:
	add.s32 	%r23, %r23, %r4;
	setp.lt.s32 	%p4, %r23, %r22;
	@%p4 bra 	$L__BB11_2;
$L__BB11_6:
	ret;

}
	// .globl	_Z14find_best_prediiPiS_S_S_S_S_S_
.visible .entry _Z14find_best_prediiPiS_S_S_S_S_S_(
	.param .u32 _Z14find_best_prediiPiS_S_S_S_S_S__param_0,
	.param .u32 _Z14find_best_prediiPiS_S_S_S_S_S__param_1,
	.param .u64 .ptr .align 1 _Z14find_best_prediiPiS_S_S_S_S_S__param_2,
	.param .u64 .ptr .align 1 _Z14find_best_prediiPiS_S_S_S_S_S__param_3,
	.param .u64 .ptr .align 1 _Z14find_best_prediiPiS_S_S_S_S_S__param_4,
	.param .u64 .ptr .align 1 _Z14find_best_prediiPiS_S_S_S_S_S__param_5,
	.param .u64 .ptr .align 1 _Z14find_best_prediiPiS_S_S_S_S_S__param_6,
	.param .u64 .ptr .align 1 _Z14find_best_prediiPiS_S_S_S_S_S__param_7,
	.param .u64 .ptr .align 1 _Z14find_best_prediiPiS_S_S_S_S_S__param_8
)
{
	.reg .pred 	%p<5>;
	.reg .b32 	%r<25>;
	.reg .b64 	%rd<24>;

	ld.param.u32 	%r12, [_Z14find_best_prediiPiS_S_S_S_S_S__param_0];
	ld.param.u32 	%r11, [_Z14find_best_prediiPiS_S_S_S_S_S__param_1];
	ld.param.u64 	%rd14, [_Z14find_best_prediiPiS_S_S_S_S_S__param_2];
	ld.param.u64 	%rd8, [_Z14find_best_prediiPiS_S_S_S_S_S__param_3];
	ld.param.u64 	%rd9, [_Z14find_best_prediiPiS_S_S_S_S_S__param_4];
	ld.param.u64 	%rd10, [_Z14find_best_prediiPiS_S_S_S_S_S__param_5];
	ld.param.u64 	%rd11, [_Z14find_best_prediiPiS_S_S_S_S_S__param_6];
	ld.param.u64 	%rd12, [_Z14find_best_prediiPiS_S_S_S_S_S__param_7];
	ld.param.u64 	%rd13, [_Z14find_best_prediiPiS_S_S_S_S_S__param_8];
	cvta.to.global.u64 	%rd15, %rd14;
	mov.u32 	%r13, %ctaid.x;
	mov.u32 	%r1, %ntid.x;
	mov.u32 	%r14, %tid.x;
	mad.lo.s32 	%r23, %r13, %r1, %r14;
	mul.wide.s32 	%rd16, %r12, 4;
	add.s64 	%rd1, %rd15, %rd16;
	ld.global.u32 	%r22, [%rd1];
	setp.ge.s32 	%p1, %r23, %r22;
	@%p1 bra 	$L__BB12_6;
	mov.u32 	%r15, %nctaid.x;
	mul.lo.s32 	%r4, %r1, %r15;
	cvta.to.global.u64 	%rd2, %rd9;
	cvta.to.global.u64 	%rd3, %rd13;
	cvta.to.global.u64 	%rd4, %rd10;
	cvta.to.global.u64 	%rd5, %rd8;
	cvta.to.global.u64 	%rd6, %rd11;
	cvta.to.global.u64 	%rd7, %rd12;
$L__BB12_2:
	mul.wide.s32 	%rd17, %r23, 4;
	add.s64 	%rd18, %rd2, %rd17;
	ld.global.u32 	%r16, [%rd18];
	setp.ne.s32 	%p2, %r16, %r11;
	@%p2 bra 	$L__BB12_5;
	ld.global.u32 	%r17, [%rd3];
	add.s64 	%rd20, %rd4, %rd17;
	ld.global.u32 	%r7, [%rd20];
	mul.wide.s32 	%rd21, %r7, 4;
	add.s64 	%rd22, %rd5, %rd21;
	ld.global.u32 	%r18, [%rd22];
	add.s64 	%rd23, %rd6, %rd17;
	ld.global.u32 	%r19, [%rd23];
	add.s32 	%r20, %r19, %r18;
	setp.ne.s32 	%p3, %r17, %r20;
	@%p3 bra 	$L__BB12_5;
	atom.global.exch.b32 	%r21, [%rd7], %r7;
	ld.global.u32 	%r22, [%rd1];
$L__BB12_5:
	add.s32 	%r23, %r23, %r4;
	setp.lt.s32 	%p4, %r23, %r22;
	@%p4 bra 	$L__BB12_2;
$L__BB12_6:
	ret;

}
	// .globl	_Z3bfsiiPiS_S_S_
.visible .entry _Z3bfsiiPiS_S_S_(
	.param .u32 _Z3bfsiiPiS_S_S__param_0,
	.param .u32 _Z3bfsiiPiS_S_S__param_1,
	.param .u64 .ptr .align 1 _Z3bfsiiPiS_S_S__param_2,
	.param .u64 .ptr .align 1 _Z3bfsiiPiS_S_S__param_3,
	.param .u64 .ptr .align 1 _Z3bfsiiPiS_S_S__param_4,
	.param .u64 .ptr .align 1 _Z3bfsiiPiS_S_S__param_5
)
{
	.reg .pred 	%p<9>;
	.reg .b32 	%r<27>;
	.reg .b64 	%rd<23>;

	ld.param.u32 	%r11, [_Z3bfsiiPiS_S_S__param_0];
	ld.param.u32 	%r12, [_Z3bfsiiPiS_S_S__param_1];
	ld.param.u64 	%rd8, [_Z3bfsiiPiS_S_S__param_2];
	ld.param.u64 	%rd9, [_Z3bfsiiPiS_S_S__param_3];
	ld.param.u64 	%rd10, [_Z3bfsiiPiS_S_S__param_4];
	ld.param.u64 	%rd11, [_Z3bfsiiPiS_S_S__param_5];
	cvta.to.global.u64 	%rd1, %rd11;
	mov.u32 	%r13, %ctaid.x;
	mov.u32 	%r1, %ntid.x;
	mov.u32 	%r14, %tid.x;
	mad.lo.s32 	%r25, %r13, %r1, %r14;
	setp.ge.s32 	%p1, %r25, %r11;
	@%p1 bra 	$L__BB13_10;
	neg.s32 	%r3, %r12;
	mul.wide.s32 	%rd12, %r11, 4;
	add.s64 	%rd2, %rd1, %rd12;
	mov.u32 	%r15, %nctaid.x;
	mul.lo.s32 	%r4, %r1, %r15;
	cvta.to.global.u64 	%rd3, %rd8;
	cvta.to.global.u64 	%rd4, %rd9;
	cvta.to.global.u64 	%rd5, %rd10;
$L__BB13_2:
	mul.wide.s32 	%rd13, %r25, 4;
	add.s64 	%rd6, %rd1, %rd13;
	ld.global.u32 	%r16, [%rd6];
	setp.ne.s32 	%p2, %r16, %r3;
	@%p2 bra 	$L__BB13_9;
	add.s64 	%rd7, %rd3, %rd13;
	ld.global.u32 	%r26, [%rd7];
	ld.global.u32 	%r17, [%rd7+4];
	setp.ge.s32 	%p3, %r26, %r17;
	@%p3 bra 	$L__BB13_9;
$L__BB13_4:
	mul.wide.s32 	%rd15, %r26, 4;
	add.s64 	%rd16, %rd1, %rd15;
	ld.global.u32 	%r18, [%rd16];
	setp.ne.s32 	%p4, %r18, 0;
	@%p4 bra 	$L__BB13_8;
	add.s64 	%rd18, %rd4, %rd15;
	ld.global.u32 	%r8, [%rd18];
	mul.wide.s32 	%rd19, %r8, 4;
	add.s64 	%rd20, %rd5, %rd19;
	ld.global.u32 	%r19, [%rd20];
	setp.ne.s32 	%p5, %r19, %r25;
	@%p5 bra 	$L__BB13_8;
	ld.global.u32 	%r20, [%rd6];
	add.s32 	%r21, %r20, -1;
	add.s64 	%rd22, %rd1, %rd19;
	st.global.u32 	[%rd22], %r21;
	ld.global.u32 	%r22, [%rd2+4];
	setp.ne.s32 	%p6, %r22, 0;
	@%p6 bra 	$L__BB13_8;
	mov.b32 	%r23, 1;
	st.global.u32 	[%rd2+4], %r23;
$L__BB13_8:
	add.s32 	%r26, %r26, 1;
	ld.global.u32 	%r24, [%rd7+4];
	setp.lt.s32 	%p7, %r26, %r24;
	@%p7 bra 	$L__BB13_4;
$L__BB13_9:
	add.s32 	%r25, %r25, %r4;
	setp.lt.s32 	%p8, %r25, %r11;
	@%p8 bra 	$L__BB13_2;
$L__BB13_10:
	ret;

}
	// .globl	_Z9pool_markiiPi
.visible .entry _Z9pool_markiiPi(
	.param .u32 _Z9pool_markiiPi_param_0,
	.param .u32 _Z9pool_markiiPi_param_1,
	.param .u64 .ptr .align 1 _Z9pool_markiiPi_param_2
)
{
	.reg .pred 	%p<4>;
	.reg .b32 	%r<13>;
	.reg .b64 	%rd<5>;

	ld.param.u32 	%r6, [_Z9pool_markiiPi_param_0];
	ld.param.u32 	%r7, [_Z9pool_markiiPi_param_1];
	ld.param.u64 	%rd3, [_Z9pool_markiiPi_param_2];
	mov.u32 	%r8, %ctaid.x;
	mov.u32 	%r1, %ntid.x;
	mov.u32 	%r9, %tid.x;
	mad.lo.s32 	%r12, %r8, %r1, %r9;
	setp.gt.s32 	%p1, %r12, %r6;
	@%p1 bra 	$L__BB14_5;
	mov.u32 	%r10, %nctaid.x;
	mul.lo.s32 	%r3, %r1, %r10;
	cvta.to.global.u64 	%rd1, %rd3;
$L__BB14_2:
	mul.wide.s32 	%rd4, %r12, 4;
	add.s64 	%rd2, %rd1, %rd4;
	ld.global.u32 	%r11, [%rd2];
	setp.gt.s32 	%p2, %r11, -1;
	@%p2 bra 	$L__BB14_4;
	st.global.u32 	[%rd2], %r7;
$L__BB14_4:
	add.s32 	%r12, %r12, %r3;
	setp.le.s32 	%p3, %r12, %r6;
	@%p3 bra 	$L__BB14_2;
$L__BB14_5:
	ret;

}


// ===== COMPILED SASS (sm_100) =====

	.target	sm_100

	.elftype	@"ET_EXEC"


//--------------------- .note.nv.tkinfo           --------------------------
	.section	.note.nv.tkinfo,"",@"SHT_NOTE"
	.sectionflags	@"SHF_NOTE_NV_TKINFO"
	.tkinfo
        /*0018*/ 	.word	0x00000002
        /*0030*/ 	.string	""
        /*0030*/ 	.string	"ptxas"
        /*0030*/ 	.string	"Cuda compilation tools, release 13.0, V13.0.88"
        /*0030*/ 	.string	"Build cuda_13.0.r13.0/compiler.36424714_0"
        /*0030*/ 	.string	"-arch sm_100 -m 64 "



//--------------------- .note.nv.cuinfo           --------------------------
	.section	.note.nv.cuinfo,"",@"SHT_NOTE"
	.sectionflags	@"SHF_NOTE_NV_CUINFO"
        /*0018*/ 	.short	0x0002
        /*001a*/ 	.short	0x0064
        /*001c*/ 	.short	0x0082
	.zero		2


//--------------------- .nv.info                  --------------------------
	.section	.nv.info,"",@"SHT_CUDA_INFO"
	.align	4


	//----- nvinfo : EIATTR_REGCOUNT
	.align		4
        /*0000*/ 	.byte	0x04, 0x2f
        /*0002*/ 	.short	(.L_1 - .L_0)
	.align		4
.L_0:
        /*0004*/ 	.word	index@(_Z10initialiseiiiPiPb)
        /*0008*/ 	.word	0x00000010


	//----- nvinfo : EIATTR_FRAME_SIZE
	.align		4
.L_1:
        /*000c*/ 	.byte	0x04, 0x11
        /*000e*/ 	.short	(.L_3 - .L_2)
	.align		4
.L_2:
        /*0010*/ 	.word	index@(_Z10initialiseiiiPiPb)
        /*0014*/ 	.word	0x00000000


	//----- nvinfo : EIATTR_REGCOUNT
	.align		4
.L_3:
        /*0018*/ 	.byte	0x04, 0x2f
        /*001a*/ 	.short	(.L_5 - .L_4)
	.align		4
.L_4:
        /*001c*/ 	.word	index@(_Z9thresholdiPiS_S_S_PbS_)
        /*0020*/ 	.word	0x00000016


	//----- nvinfo : EIATTR_FRAME_SIZE
	.align		4
.L_5:
        /*0024*/ 	.byte	0x04, 0x11
        /*0026*/ 	.short	(.L_7 - .L_6)
	.align		4
.L_6:
        /*0028*/ 	.word	index@(_Z9thresholdiPiS_S_S_PbS_)
        /*002c*/ 	.word	0x00000000


	//----- nvinfo : EIATTR_REGCOUNT
	.align		4
.L_7:
        /*0030*/ 	.byte	0x04, 0x2f
        /*0032*/ 	.short	(.L_9 - .L_8)
	.align		4
.L_8:
        /*0034*/ 	.word	index@(_Z6relax2iPiS_S_S_S_PbS_)
        /*0038*/ 	.word	0x0000001a


	//----- nvinfo : EIATTR_FRAME_SIZE
	.align		4
.L_9:
        /*003c*/ 	.byte	0x04, 0x11
        /*003e*/ 	.short	(.L_11 - .L_10)
	.align		4
.L_10:
        /*0040*/ 	.word	index@(_Z6relax2iPiS_S_S_S_PbS_)
        /*0044*/ 	.word	0x00000000


	//----- nvinfo : EIATTR_REGCOUNT
	.align		4
.L_11:
        /*0048*/ 	.byte	0x04, 0x2f
        /*004a*/ 	.short	(.L_13 - .L_12)
	.align		4
.L_12:
        /*004c*/ 	.word	index@(_Z5relaxiPiS_S_S_PbS_)
        /*0050*/ 	.word	0x0000001a


	//----- nvinfo : EIATTR_FRAME_SIZE
	.align		4
.L_13:
        /*0054*/ 	.byte	0x04, 0x11
        /*0056*/ 	.short	(.L_15 - .L_14)
	.align		4
.L_14:
        /*0058*/ 	.word	index@(_Z5relaxiPiS_S_S_PbS_)
        /*005c*/ 	.word	0x00000000


	//----- nvinfo : EIATTR_REGCOUNT
	.align		4
.L_15:
        /*0060*/ 	.byte	0x04, 0x2f
        /*0062*/ 	.short	(.L_17 - .L_16)
	.align		4
.L_16:
        /*0064*/ 	.word	index@(_Z6find_piPiS_S_S_S_S_)
        /*0068*/ 	.word	0x0000001e


	//----- nvinfo : EIATTR_FRAME_SIZE
	.align		4
.L_17:
        /*006c*/ 	.byte	0x04, 0x11
        /*006e*/ 	.short	(.L_19 - .L_18)
	.align		4
.L_18:
        /*0070*/ 	.word	index@(_Z6find_piPiS_S_S_S_S_)
        /*0074*/ 	.word	0x00000000


	//----- nvinfo : EIATTR_REGCOUNT
	.align		4
.L_19:
        /*0078*/ 	.byte	0x04, 0x2f
        /*007a*/ 	.short	(.L_21 - .L_20)
	.align		4
.L_20:
        /*007c*/ 	.word	index@(_Z8update_viiiPi)
        /*0080*/ 	.word	0x0000000c


	//----- nvinfo : EIATTR_FRAME_SIZE
	.align		4
.L_21:
        /*0084*/ 	.byte	0x04, 0x11
        /*0086*/ 	.short	(.L_23 - .L_22)
	.align		4
.L_22:
        /*0088*/ 	.word	index@(_Z8update_viiiPi)
        /*008c*/ 	.word	0x00000000


	//----- nvinfo : EIATTR_REGCOUNT
	.align		4
.L_23:
        /*0090*/ 	.byte	0x04, 0x2f
        /*0092*/ 	.short	(.L_25 - .L_24)
	.align		4
.L_24:
        /*0094*/ 	.word	index@(_Z14initialise_arriiPi)
        /*0098*/ 	.word	0x00000012


	//----- nvinfo : EIATTR_FRAME_SIZE
	.align		4
.L_25:
        /*009c*/ 	.byte	0x04, 0x11
        /*009e*/ 	.short	(.L_27 - .L_26)
	.align		4
.L_26:
        /*00a0*/ 	.word	index@(_Z14initialise_arriiPi)
        /*00a4*/ 	.word	0x00000000


	//----- nvinfo : EIATTR_REGCOUNT
	.align		4
.L_27:
        /*00a8*/ 	.byte	0x04, 0x2f
        /*00aa*/ 	.short	(.L_29 - .L_28)
	.align		4
.L_28:
        /*00ac*/ 	.word	index@(_Z9update_wtiPiS_)
        /*00b0*/ 	.word	0x00000018


	//----- nvinfo : EIATTR_FRAME_SIZE
	.align		4
.L_29:
        /*00b4*/ 	.byte	0x04, 0x11
        /*00b6*/ 	.short	(.L_31 - .L_30)
	.align		4
.L_30:
        /*00b8*/ 	.word	index@(_Z9update_wtiPiS_)
        /*00bc*/ 	.word	0x00000000


	//----- nvinfo : EIATTR_REGCOUNT
	.align		4
.L_31:
        /*00c0*/ 	.byte	0x04, 0x2f
        /*00c2*/ 	.short	(.L_33 - .L_32)
	.align		4
.L_32:
        /*00c4*/ 	.word	index@(_Z18store_ea_es_and_ewiiPiS_S_S_S_S_S_)
        /*00c8*/ 	.word	0x00000020


	//----- nvinfo : EIATTR_FRAME_SIZE
	.align		4
.L_33:
        /*00cc*/ 	.byte	0x04, 0x11
        /*00ce*/ 	.short	(.L_35 - .L_34)
	.align		4
.L_34:
        /*00d0*/ 	.word	index@(_Z18store_ea_es_and_ewiiPiS_S_S_S_S_S_)
        /*00d4*/ 	.word	0x00000000


	//----- nvinfo : EIATTR_REGCOUNT
	.align		4
.L_35:
        /*00d8*/ 	.byte	0x04, 0x2f
        /*00da*/ 	.short	(.L_37 - .L_36)
	.align		4
.L_36:
        /*00dc*/ 	.word	index@(_Z19update_ea_es_and_ewiiiPiS_S_S_S_S_S_)
        /*00e0*/ 	.word	0x00000020


	//----- nvinfo : EIATTR_FRAME_SIZE
	.align		4
.L_37:
        /*00e4*/ 	.byte	0x04, 0x11
        /*00e6*/ 	.short	(.L_39 - .L_38)
	.align		4
.L_38:
        /*00e8*/ 	.word	index@(_Z19update_ea_es_and_ewiiiPiS_S_S_S_S_S_)
        /*00ec*/ 	.word	0x00000000


	//----- nvinfo : EIATTR_REGCOUNT
	.align		4
.L_39:
        /*00f0*/ 	.byte	0x04, 0x2f
        /*00f2*/ 	.short	(.L_41 - .L_40)
	.align		4
.L_40:
        /*00f4*/ 	.word	index@(_Z15find_edge_indexiiiPiS_S_S_)
        /*00f8*/ 	.word	0x00000010


	//----- nvinfo : EIATTR_FRAME_SIZE
	.align		4
.L_41:
        /*00fc*/ 	.byte	0x04, 0x11
        /*00fe*/ 	.short	(.L_43 - .L_42)
	.align		4
.L_42:
        /*0100*/ 	.word	index@(_Z15find_edge_indexiiiPiS_S_S_)
        /*0104*/ 	.word	0x00000000


	//----- nvinfo : EIATTR_REGCOUNT
	.align		4
.L_43:
        /*0108*/ 	.byte	0x04, 0x2f
        /*010a*/ 	.short	(.L_45 - .L_44)
	.align		4
.L_44:
        /*010c*/ 	.word	index@(_Z10find_min_diiPiS_S_S_S_S_)
        /*0110*/ 	.word	0x0000001a


	//----- nvinfo : EIATTR_FRAME_SIZE
	.align		4
.L_45:
        /*0114*/ 	.byte	0x04, 0x11
        /*0116*/ 	.short	(.L_47 - .L_46)
	.align		4
.L_46:
        /*0118*/ 	.word	index@(_Z10find_min_diiPiS_S_S_S_S_)
        /*011c*/ 	.word	0x00000000


	//----- nvinfo : EIATTR_REGCOUNT
	.align		4
.L_47:
        /*0120*/ 	.byte	0x04, 0x2f
        /*0122*/ 	.short	(.L_49 - .L_48)
	.align		4
.L_48:
        /*0124*/ 	.word	index@(_Z14find_best_prediiPiS_S_S_S_S_S_)
        /*0128*/ 	.word	0x0000001a


	//----- nvinfo : EIATTR_FRAME_SIZE
	.align		4
.L_49:
        /*012c*/ 	.byte	0x04, 0x11
        /*012e*/ 	.short	(.L_51 - .L_50)
	.align		4
.L_50:
        /*0130*/ 	.word	index@(_Z14find_best_prediiPiS_S_S_S_S_S_)
        /*0134*/ 	.word	0x00000000


	//----- nvinfo : EIATTR_REGCOUNT
	.align		4
.L_51:
        /*0138*/ 	.byte	0x04, 0x2f
        /*013a*/ 	.short	(.L_53 - .L_52)
	.align		4
.L_52:
        /*013c*/ 	.word	index@(_Z3bfsiiPiS_S_S_)
        /*0140*/ 	.word	0x0000001a


	//----- nvinfo : EIATTR_FRAME_SIZE
	.align		4
.L_53:
        /*0144*/ 	.byte	0x04, 0x11
        /*0146*/ 	.short	(.L_55 - .L_54)
	.align		4
.L_54:
        /*0148*/ 	.word	index@(_Z3bfsiiPiS_S_S_)
        /*014c*/ 	.word	0x00000000


	//----- nvinfo : EIATTR_REGCOUNT
	.align		4
.L_55:
        /*0150*/ 	.byte	0x04, 0x2f
        /*0152*/ 	.short	(.L_57 - .L_56)
	.align		4
.L_56:
        /*0154*/ 	.word	index@(_Z9pool_markiiPi)
        /*0158*/ 	.word	0x0000000c


	//----- nvinfo : EIATTR_FRAME_SIZE
	.align		4
.L_57:
        /*015c*/ 	.byte	0x04, 0x11
        /*015e*/ 	.short	(.L_59 - .L_58)
	.align		4
.L_58:
        /*0160*/ 	.word	index@(_Z9pool_markiiPi)
        /*0164*/ 	.word	0x00000000


	//----- nvinfo : EIATTR_MIN_STACK_SIZE
	.align		4
.L_59:
        /*0168*/ 	.byte	0x04, 0x12
        /*016a*/ 	.short	(.L_61 - .L_60)
	.align		4
.L_60:
        /*016c*/ 	.word	index@(_Z9pool_markiiPi)
        /*0170*/ 	.word	0x00000000


	//----- nvinfo : EIATTR_MIN_STACK_SIZE
	.align		4
.L_61:
        /*0174*/ 	.byte	0x04, 0x12
        /*0176*/ 	.short	(.L_63 - .L_62)
	.align		4
.L_62:
        /*0178*/ 	.word	index@(_Z3bfsiiPiS_S_S_)
        /*017c*/ 	.word	0x00000000


	//----- nvinfo : EIATTR_MIN_STACK_SIZE
	.align		4
.L_63:
        /*0180*/ 	.byte	0x04, 0x12
        /*0182*/ 	.short	(.L_65 - .L_64)
	.align		4
.L_64:
        /*0184*/ 	.word	index@(_Z14find_best_prediiPiS_S_S_S_S_S_)
        /*0188*/ 	.word	0x00000000


	//----- nvinfo : EIATTR_MIN_STACK_SIZE
	.align		4
.L_65:
        /*018c*/ 	.byte	0x04, 0x12
        /*018e*/ 	.short	(.L_67 - .L_66)
	.align		4
.L_66:
        /*0190*/ 	.word	index@(_Z10find_min_diiPiS_S_S_S_S_)
        /*0194*/ 	.word	0x00000000


	//----- nvinfo : EIATTR_MIN_STACK_SIZE
	.align		4
.L_67:
        /*0198*/ 	.byte	0x04, 0x12
        /*019a*/ 	.short	(.L_69 - .L_68)
	.align		4
.L_68:
        /*019c*/ 	.word	index@(_Z15find_edge_indexiiiPiS_S_S_)
        /*01a0*/ 	.word	0x00000000


	//----- nvinfo : EIATTR_MIN_STACK_SIZE
	.align		4
.L_69:
        /*01a4*/ 	.byte	0x04, 0x12
        /*01a6*/ 	.short	(.L_71 - .L_70)
	.align		4
.L_70:
        /*01a8*/ 	.word	index@(_Z19update_ea_es_and_ewiiiPiS_S_S_S_S_S_)
        /*01ac*/ 	.word	0x00000000


	//----- nvinfo : EIATTR_MIN_STACK_SIZE
	.align		4
.L_71:
        /*01b0*/ 	.byte	0x04, 0x12
        /*01b2*/ 	.short	(.L_73 - .L_72)
	.align		4
.L_72:
        /*01b4*/ 	.word	index@(_Z18store_ea_es_and_ewiiPiS_S_S_S_S_S_)
        /*01b8*/ 	.word	0x00000000


	//----- nvinfo : EIATTR_MIN_STACK_SIZE
	.align		4
.L_73:
        /*01bc*/ 	.byte	0x04, 0x12
        /*01be*/ 	.short	(.L_75 - .L_74)
	.align		4
.L_74:
        /*01c0*/ 	.word	index@(_Z9update_wtiPiS_)
        /*01c4*/ 	.word	0x00000000


	//----- nvinfo : EIATTR_MIN_STACK_SIZE
	.align		4
.L_75:
        /*01c8*/ 	.byte	0x04, 0x12
        /*01ca*/ 	.short	(.L_77 - .L_76)
	.align		4
.L_76:
        /*01cc*/ 	.word	index@(_Z14initialise_arriiPi)
        /*01d0*/ 	.word	0x00000000


	//----- nvinfo : EIATTR_MIN_STACK_SIZE
	.align		4
.L_77:
        /*01d4*/ 	.byte	0x04, 0x12
        /*01d6*/ 	.short	(.L_79 - .L_78)
	.align		4
.L_78:
        /*01d8*/ 	.word	index@(_Z8update_viiiPi)
        /*01dc*/ 	.word	0x00000000


	//----- nvinfo : EIATTR_MIN_STACK_SIZE
	.align		4
.L_79:
        /*01e0*/ 	.byte	0x04, 0x12
        /*01e2*/ 	.short	(.L_81 - .L_80)
	.align		4
.L_80:
        /*01e4*/ 	.word	index@(_Z6find_piPiS_S_S_S_S_)
        /*01e8*/ 	.word	0x00000000


	//----- nvinfo : EIATTR_MIN_STACK_SIZE
	.align		4
.L_81:
        /*01ec*/ 	.byte	0x04, 0x12
        /*01ee*/ 	.short	(.L_83 - .L_82)
	.align		4
.L_82:
        /*01f0*/ 	.word	index@(_Z5relaxiPiS_S_S_PbS_)
        /*01f4*/ 	.word	0x00000000


	//----- nvinfo : EIATTR_MIN_STACK_SIZE
	.align		4
.L_83:
        /*01f8*/ 	.byte	0x04, 0x12
        /*01fa*/ 	.short	(.L_85 - .L_84)
	.align		4
.L_84:
        /*01fc*/ 	.word	index@(_Z6relax2iPiS_S_S_S_PbS_)
        /*0200*/ 	.word	0x00000000


	//----- nvinfo : EIATTR_MIN_STACK_SIZE
	.align		4
.L_85:
        /*0204*/ 	.byte	0x04, 0x12
        /*0206*/ 	.short	(.L_87 - .L_86)
	.align		4
.L_86:
        /*0208*/ 	.word	index@(_Z9thresholdiPiS_S_S_PbS_)
        /*020c*/ 	.word	0x00000000


	//----- nvinfo : EIATTR_MIN_STACK_SIZE
	.align		4
.L_87:
        /*0210*/ 	.byte	0x04, 0x12
        /*0212*/ 	.short	(.L_89 - .L_88)
	.align		4
.L_88:
        /*0214*/ 	.word	index@(_Z10initialiseiiiPiPb)
        /*0218*/ 	.word	0x00000000
.L_89:


//--------------------- .nv.compat                --------------------------
	.section	.nv.compat,"",@"SHT_CUDA_COMPAT_INFO"
	.align	4
        /*0000*/ 	.byte	0x02, 0x09, 0x00, 0x00, 0x02, 0x02, 0x01, 0x00, 0x02, 0x05, 0x05, 0x00, 0x03, 0x07, 0x01, 0x01
        /*0010*/ 	.byte	0x02, 0x03, 0x00, 0x00, 0x02, 0x06, 0x01, 0x00, 0x04, 0x0b, 0x08, 0x00, 0x09, 0x00, 0x00, 0x00
        /*0020*/ 	.byte	0x00, 0x00, 0x00, 0x00


//--------------------- .nv.info._Z9pool_markiiPi --------------------------
	.section	.nv.info._Z9pool_markiiPi,"",@"SHT_CUDA_INFO"
	.sectionflags	@""
	.align	4


	//----- nvinfo : EIATTR_CUDA_API_VERSION
	.align		4
        /*0000*/ 	.byte	0x04, 0x37
        /*0002*/ 	.short	(.L_91 - .L_90)
.L_90:
        /*0004*/ 	.word	0x00000082


	//----- nvinfo : EIATTR_KPARAM_INFO
	.align		4
.L_91:
        /*0008*/ 	.byte	0x04, 0x17
        /*000a*/ 	.short	(.L_93 - .L_92)
.L_92:
        /*000c*/ 	.word	0x00000000
        /*0010*/ 	.short	0x0002
        /*0012*/ 	.short	0x0008
        /*0014*/ 	.byte	0x00, 0xf5, 0x21, 0x00


	//----- nvinfo : EIATTR_KPARAM_INFO
	.align		4
.L_93:
        /*0018*/ 	.byte	0x04, 0x17
        /*001a*/ 	.short	(.L_95 - .L_94)
.L_94:
        /*001c*/ 	.word	0x00000000
        /*0020*/ 	.short	0x0001
        /*0022*/ 	.short	0x0004
        /*0024*/ 	.byte	0x00, 0xf0, 0x11, 0x00


	//----- nvinfo : EIATTR_KPARAM_INFO
	.align		4
.L_95:
        /*0028*/ 	.byte	0x04, 0x17
        /*002a*/ 	.short	(.L_97 - .L_96)
.L_96:
        /*002c*/ 	.word	0x00000000
        /*0030*/ 	.short	0x0000
        /*0032*/ 	.short	0x0000
        /*0034*/ 	.byte	0x00, 0xf0, 0x11, 0x00


	//----- nvinfo : EIATTR_SPARSE_MMA_MASK
	.align		4
.L_97:
        /*0038*/ 	.byte	0x03, 0x50
        /*003a*/ 	.short	0x0000


	//----- nvinfo : EIATTR_MAXREG_COUNT
	.align		4
        /*003c*/ 	.byte	0x03, 0x1b
        /*003e*/ 	.short	0x00ff


	//----- nvinfo : EIATTR_MERCURY_ISA_VERSION
	.align		4
        /*0040*/ 	.byte	0x03, 0x5f
        /*0042*/ 	.short	0x0101


	//----- nvinfo : EIATTR_VRC_CTA_INIT_COUNT
	.align		4
        /*0044*/ 	.byte	0x02, 0x4a
	.zero		1
	.zero		1


	//----- nvinfo : EIATTR_EXIT_INSTR_OFFSETS
	.align		4
        /*0048*/ 	.byte	0x04, 0x1c
        /*004a*/ 	.short	(.L_99 - .L_98)


	//   ....[0]....
.L_98:
        /*004c*/ 	.word	0x00000070


	//   ....[1]....
        /*0050*/ 	.word	0x00000150


	//----- nvinfo : EIATTR_CRS_STACK_SIZE
	.align		4
.L_99:
        /*0054*/ 	.byte	0x04, 0x1e
        /*0056*/ 	.short	(.L_101 - .L_100)
.L_100:
        /*0058*/ 	.word	0x00000000


	//----- nvinfo : EIATTR_CBANK_PARAM_SIZE
	.align		4
.L_101:
        /*005c*/ 	.byte	0x03, 0x19
        /*005e*/ 	.short	0x0010


	//----- nvinfo : EIATTR_PARAM_CBANK
	.align		4
        /*0060*/ 	.byte	0x04, 0x0a
        /*0062*/ 	.short	(.L_103 - .L_102)
	.align		4
.L_102:
        /*0064*/ 	.word	index@(.nv.constant0._Z9pool_markiiPi)
        /*0068*/ 	.short	0x0380
        /*006a*/ 	.short	0x0010


	//----- nvinfo : EIATTR_SW_WAR
	.align		4
.L_103:
        /*006c*/ 	.byte	0x04, 0x36
        /*006e*/ 	.short	(.L_105 - .L_104)
.L_104:
        /*0070*/ 	.word	0x00000008
.L_105:


//--------------------- .nv.info._Z3bfsiiPiS_S_S_ --------------------------
	.section	.nv.info._Z3bfsiiPiS_S_S_,"",@"SHT_CUDA_INFO"
	.sectionflags	@""
	.align	4


	//----- nvinfo : EIATTR_CUDA_API_VERSION
	.align		4
        /*0000*/ 	.byte	0x04, 0x37
        /*0002*/ 	.short	(.L_107 - .L_106)
.L_106:
        /*0004*/ 	.word	0x00000082


	//----- nvinfo : EIATTR_KPARAM_INFO
	.align		4
.L_107:
        /*0008*/ 	.byte	0x04, 0x17
        /*000a*/ 	.short	(.L_109 - .L_108)
.L_108:
        /*000c*/ 	.word	0x00000000
        /*0010*/ 	.short	0x0005
        /*0012*/ 	.short	0x0020
        /*0014*/ 	.byte	0x00, 0xf5, 0x21, 0x00


	//----- nvinfo : EIATTR_KPARAM_INFO
	.align		4
.L_109:
        /*0018*/ 	.byte	0x04, 0x17
        /*001a*/ 	.short	(.L_111 - .L_110)
.L_110:
        /*001c*/ 	.word	0x00000000
        /*0020*/ 	.short	0x0004
        /*0022*/ 	.short	0x0018
        /*0024*/ 	.byte	0x00, 0xf5, 0x21, 0x00


	//----- nvinfo : EIATTR_KPARAM_INFO
	.align		4
.L_111:
        /*0028*/ 	.byte	0x04, 0x17
        /*002a*/ 	.short	(.L_113 - .L_112)
.L_112:
        /*002c*/ 	.word	0x00000000
        /*0030*/ 	.short	0x0003
        /*0032*/ 	.short	0x0010
        /*0034*/ 	.byte	0x00, 0xf5, 0x21, 0x00


	//----- nvinfo : EIATTR_KPARAM_INFO
	.align		4
.L_113:
        /*0038*/ 	.byte	0x04, 0x17
        /*003a*/ 	.short	(.L_115 - .L_114)
.L_114:
        /*003c*/ 	.word	0x00000000
        /*0040*/ 	.short	0x0002
        /*0042*/ 	.short	0x0008
        /*0044*/ 	.byte	0x00, 0xf5, 0x21, 0x00


	//----- nvinfo : EIATTR_KPARAM_INFO
	.align		4
.L_115:
        /*0048*/ 	.byte	0x04, 0x17
        /*004a*/ 	.short	(.L_117 - .L_116)
.L_116:
        /*004c*/ 	.word	0x00000000
        /*0050*/ 	.short	0x0001
        /*0052*/ 	.short	0x0004
        /*0054*/ 	.byte	0x00, 0xf0, 0x11, 0x00


	//----- nvinfo : EIATTR_KPARAM_INFO
	.align		4
.L_117:
        /*0058*/ 	.byte	0x04, 0x17
        /*005a*/ 	.short	(.L_119 - .L_118)
.L_118:
        /*005c*/ 	.word	0x00000000
        /*0060*/ 	.short	0x0000
        /*0062*/ 	.short	0x0000
        /*0064*/ 	.byte	0x00, 0xf0, 0x11, 0x00


	//----- nvinfo : EIATTR_SPARSE_MMA_MASK
	.align		4
.L_119:
        /*0068*/ 	.byte	0x03, 0x50
        /*006a*/ 	.short	0x0000


	//----- nvinfo : EIATTR_MAXREG_COUNT
	.align		4
        /*006c*/ 	.byte	0x03, 0x1b
        /*006e*/ 	.short	0x00ff


	//----- nvinfo : EIATTR_MERCURY_ISA_VERSION
	.align		4
        /*0070*/ 	.byte	0x03, 0x5f
        /*0072*/ 	.short	0x0101


	//----- nvinfo : EIATTR_VRC_CTA_INIT_COUNT
	.align		4
        /*0074*/ 	.byte	0x02, 0x4a
	.zero		1
	.zero		1


	//----- nvinfo : EIATTR_EXIT_INSTR_OFFSETS
	.align		4
        /*0078*/ 	.byte	0x04, 0x1c
        /*007a*/ 	.short	(.L_121 - .L_120)


	//   ....[0]....
.L_120:
        /*007c*/ 	.word	0x00000070


	//   ....[1]....
        /*0080*/ 	.word	0x000003b0


	//----- nvinfo : EIATTR_CRS_STACK_SIZE
	.align		4
.L_121:
        /*0084*/ 	.byte	0x04, 0x1e
        /*0086*/ 	.short	(.L_123 - .L_122)
.L_122:
        /*0088*/ 	.word	0x00000000


	//----- nvinfo : EIATTR_CBANK_PARAM_SIZE
	.align		4
.L_123:
        /*008c*/ 	.byte	0x03, 0x19
        /*008e*/ 	.short	0x0028


	//----- nvinfo : EIATTR_PARAM_CBANK
	.align		4
        /*0090*/ 	.byte	0x04, 0x0a
        /*0092*/ 	.short	(.L_125 - .L_124)
	.align		4
.L_124:
        /*0094*/ 	.word	index@(.nv.constant0._Z3bfsiiPiS_S_S_)
        /*0098*/ 	.short	0x0380
        /*009a*/ 	.short	0x0028


	//----- nvinfo : EIATTR_SW_WAR
	.align		4
.L_125:
        /*009c*/ 	.byte	0x04, 0x36
        /*009e*/ 	.short	(.L_127 - .L_126)
.L_126:
        /*00a0*/ 	.word	0x00000008
.L_127:


//--------------------- .nv.info._Z14find_best_prediiPiS_S_S_S_S_S_ --------------------------
	.section	.nv.info._Z14find_best_prediiPiS_S_S_S_S_S_,"",@"SHT_CUDA_INFO"
	.sectionflags	@""
	.align	4


	//----- nvinfo : EIATTR_CUDA_API_VERSION
	.align		4
        /*0000*/ 	.byte	0x04, 0x37
        /*0002*/ 	.short	(.L_129 - .L_128)
.L_128:
        /*0004*/ 	.word	0x00000082


	//----- nvinfo : EIATTR_KPARAM_INFO
	.align		4
.L_129:
        /*0008*/ 	.byte	0x04, 0x17
        /*000a*/ 	.short	(.L_131 - .L_130)
.L_130:
        /*000c*/ 	.word	0x00000000
        /*0010*/ 	.short	0x0008
        /*0012*/ 	.short	0x0038
        /*0014*/ 	.byte	0x00, 0xf5, 0x21, 0x00


	//----- nvinfo : EIATTR_KPARAM_INFO
	.align		4
.L_131:
        /*0018*/ 	.byte	0x04, 0x17
        /*001a*/ 	.short	(.L_133 - .L_132)
.L_132:
        /*001c*/ 	.word	0x00000000
        /*0020*/ 	.short	0x0007
        /*0022*/ 	.short	0x0030
        /*0024*/ 	.byte	0x00, 0xf5, 0x21, 0x00


	//----- nvinfo : EIATTR_KPARAM_INFO
	.align		4
.L_133:
        /*0028*/ 	.byte	0x04, 0x17
        /*002a*/ 	.short	(.L_135 - .L_134)
.L_134:
        /*002c*/ 	.word	0x00000000
        /*0030*/ 	.short	0x0006
        /*0032*/ 	.short	0x0028
        /*0034*/ 	.byte	0x00, 0xf5, 0x21, 0x00


	//----- nvinfo : EIATTR_KPARAM_INFO
	.align		4
.L_135:
        /*0038*/ 	.byte	0x04, 0x17
        /*003a*/ 	.short	(.L_137 - .L_136)
.L_136:
        /*003c*/ 	.word	0x00000000
        /*0040*/ 	.short	0x0005
        /*0042*/ 	.short	0x0020
        /*0044*/ 	.byte	0x00, 0xf5, 0x21, 0x00


	//----- nvinfo : EIATTR_KPARAM_INFO
	.align		4
.L_137:
        /*0048*/ 	.byte	0x04, 0x17
        /*004a*/ 	.short	(.L_139 - .L_138)
.L_138:
        /*004c*/ 	.word	0x00000000
        /*0050*/ 	.short	0x0004
        /*0052*/ 	.short	0x0018
        /*0054*/ 	.byte	0x00, 0xf5, 0x21, 0x00


	//----- nvinfo : EIATTR_KPARAM_INFO
	.align		4
.L_139:
        /*0058*/ 	.byte	0x04, 0x17
        /*005a*/ 	.short	(.L_141 - .L_140)
.L_140:
        /*005c*/ 	.word	0x00000000
        /*0060*/ 	.short	0x0003
        /*0062*/ 	.short	0x0010
        /*0064*/ 	.byte	0x00, 0xf5, 0x21, 0x00


	//----- nvinfo : EIATTR_KPARAM_INFO
	.align		4
.L_141:
        /*0068*/ 	.byte	0x04, 0x17
        /*006a*/ 	.short	(.L_143 - .L_142)
.L_142:
        /*006c*/ 	.word	0x00000000
        /*0070*/ 	.short	0x0002
        /*0072*/ 	.short	0x0008
        /*0074*/ 	.byte	0x00, 0xf5, 0x21, 0x00


	//----- nvinfo : EIATTR_KPARAM_INFO
	.align		4
.L_143:
        /*0078*/ 	.byte	0x04, 0x17
        /*007a*/ 	.short	(.L_145 - .L_144)
.L_144:
        /*007c*/ 	.word	0x00000000
        /*0080*/ 	.short	0x0001
        /*0082*/ 	.short	0x0004
        /*0084*/ 	.byte	0x00, 0xf0, 0x11, 0x00


	//----- nvinfo : EIATTR_KPARAM_INFO
	.align		4
.L_145:
        /*0088*/ 	.byte	0x04, 0x17
        /*008a*/ 	.short	(.L_147 - .L_146)
.L_146:
        /*008c*/ 	.word	0x00000000
        /*0090*/ 	.short	0x0000
        /*0092*/ 	.short	0x0000
        /*0094*/ 	.byte	0x00, 0xf0, 0x11, 0x00


	//----- nvinfo : EIATTR_SPARSE_MMA_MASK
	.align		4
.L_147:
        /*0098*/ 	.byte	0x03, 0x50
        /*009a*/ 	.short	0x0000


	//----- nvinfo : EIATTR_MAXREG_COUNT
	.align		4
        /*009c*/ 	.byte	0x03, 0x1b
        /*009e*/ 	.short	0x00ff


	//----- nvinfo : EIATTR_MERCURY_ISA_VERSION
	.align		4
        /*00a0*/ 	.byte	0x03, 0x5f
        /*00a2*/ 	.short	0x0101


	//----- nvinfo : EIATTR_VRC_CTA_INIT_COUNT
	.align		4
        /*00a4*/ 	.byte	0x02, 0x4a
	.zero		1
	.zero		1


	//----- nvinfo : EIATTR_EXIT_INSTR_OFFSETS
	.align		4
        /*00a8*/ 	.byte	0x04, 0x1c
        /*00aa*/ 	.short	(.L_149 - .L_148)


	//   ....[0]....
.L_148:
        /*00ac*/ 	.word	0x000000b0


	//   ....[1]....
        /*00b0*/ 	.word	0x000002a0


	//----- nvinfo : EIATTR_CRS_STACK_SIZE
	.align		4
.L_149:
        /*00b4*/ 	.byte	0x04, 0x1e
        /*00b6*/ 	.short	(.L_151 - .L_150)
.L_150:
        /*00b8*/ 	.word	0x00000000


	//----- nvinfo : EIATTR_CBANK_PARAM_SIZE
	.align		4
.L_151:
        /*00bc*/ 	.byte	0x03, 0x19
        /*00be*/ 	.short	0x0040


	//----- nvinfo : EIATTR_PARAM_CBANK
	.align		4
        /*00c0*/ 	.byte	0x04, 0x0a
        /*00c2*/ 	.short	(.L_153 - .L_152)
	.align		4
.L_152:
        /*00c4*/ 	.word	index@(.nv.constant0._Z14find_best_prediiPiS_S_S_S_S_S_)
        /*00c8*/ 	.short	0x0380
        /*00ca*/ 	.short	0x0040


	//----- nvinfo : EIATTR_SW_WAR
	.align		4
.L_153:
        /*00cc*/ 	.byte	0x04, 0x36
        /*00ce*/ 	.short	(.L_155 - .L_154)
.L_154:
        /*00d0*/ 	.word	0x00000008
.L_155:


//--------------------- .nv.info._Z10find_min_diiPiS_S_S_S_S_ --------------------------
	.section	.nv.info._Z10find_min_diiPiS_S_S_S_S_,"",@"SHT_CUDA_INFO"
	.sectionflags	@""
	.align	4


	//----- nvinfo : EIATTR_CUDA_API_VERSION
	.align		4
        /*0000*/ 	.byte	0x04, 0x37
        /*0002*/ 	.short	(.L_157 - .L_156)
.L_156:
        /*0004*/ 	.word	0x00000082


	//----- nvinfo : EIATTR_KPARAM_INFO
	.align		4
.L_157:
        /*0008*/ 	.byte	0x04, 0x17
        /*000a*/ 	.short	(.L_159 - .L_158)
.L_158:
        /*000c*/ 	.word	0x00000000
        /*0010*/ 	.short	0x0007
        /*0012*/ 	.short	0x0030
        /*0014*/ 	.byte	0x00, 0xf5, 0x21, 0x00


	//----- nvinfo : EIATTR_KPARAM_INFO
	.align		4
.L_159:
        /*0018*/ 	.byte	0x04, 0x17
        /*001a*/ 	.short	(.L_161 - .L_160)
.L_160:
        /*001c*/ 	.word	0x00000000
        /*0020*/ 	.short	0x0006
        /*0022*/ 	.short	0x0028
        /*0024*/ 	.byte	0x00, 0xf5, 0x21, 0x00


	//----- nvinfo : EIATTR_KPARAM_INFO
	.align		4
.L_161:
        /*0028*/ 	.byte	0x04, 0x17
        /*002a*/ 	.short	(.L_163 - .L_162)
.L_162:
        /*002c*/ 	.word	0x00000000
        /*0030*/ 	.short	0x0005
        /*0032*/ 	.short	0x0020
        /*0034*/ 	.byte	0x00, 0xf5, 0x21, 0x00


	//----- nvinfo : EIATTR_KPARAM_INFO
	.align		4
.L_163:
        /*0038*/ 	.byte	0x04, 0x17
        /*003a*/ 	.short	(.L_165 - .L_164)
.L_164:
        /*003c*/ 	.word	0x00000000
        /*0040*/ 	.short	0x0004
        /*0042*/ 	.short	0x0018
        /*0044*/ 	.byte	0x00, 0xf5, 0x21, 0x00


	//----- nvinfo : EIATTR_KPARAM_INFO
	.align		4
.L_165:
        /*0048*/ 	.byte	0x04, 0x17
        /*004a*/ 	.short	(.L_167 - .L_166)
.L_166:
        /*004c*/ 	.word	0x00000000
        /*0050*/ 	.short	0x0003
        /*0052*/ 	.short	0x0010
        /*0054*/ 	.byte	0x00, 0xf5, 0x21, 0x00


	//----- nvinfo : EIATTR_KPARAM_INFO
	.align		4
.L_167:
        /*0058*/ 	.byte	0x04, 0x17
        /*005a*/ 	.short	(.L_169 - .L_168)
.L_168:
        /*005c*/ 	.word	0x00000000
        /*0060*/ 	.short	0x0002
        /*0062*/ 	.short	0x0008
        /*0064*/ 	.byte	0x00, 0xf5, 0x21, 0x00


	//----- nvinfo : EIATTR_KPARAM_INFO
	.align		4
.L_169:
        /*0068*/ 	.byte	0x04, 0x17
        /*006a*/ 	.short	(.L_171 - .L_170)
.L_170:
        /*006c*/ 	.word	0x00000000
        /*0070*/ 	.short	0x0001
        /*0072*/ 	.short	0x0004
        /*0074*/ 	.byte	0x00, 0xf0, 0x11, 0x00


	//----- nvinfo : EIATTR_KPARAM_INFO
	.align		4
.L_171:
        /*0078*/ 	.byte	0x04, 0x17
        /*007a*/ 	.short	(.L_173 - .L_172)
.L_172:
        /*007c*/ 	.word	0x00000000
        /*0080*/ 	.short	0x0000
        /*0082*/ 	.short	0x0000
        /*0084*/ 	.byte	0x00, 0xf0, 0x11, 0x00


	//----- nvinfo : EIATTR_SPARSE_MMA_MASK
	.align		4
.L_173:
        /*0088*/ 	.byte	0x03, 0x50
        /*008a*/ 	.short	0x0000


	//----- nvinfo : EIATTR_MAXREG_COUNT
	.align		4
        /*008c*/ 	.byte	0x03, 0x1b
        /*008e*/ 	.short	0x00ff


	//----- nvinfo : EIATTR_MERCURY_ISA_VERSION
	.align		4
        /*0090*/ 	.byte	0x03, 0x5f
        /*0092*/ 	.short	0x0101


	//----- nvinfo : EIATTR_VRC_CTA_INIT_COUNT
	.align		4
        /*0094*/ 	.byte	0x02, 0x4a
	.zero		1
	.zero		1


	//----- nvinfo : EIATTR_EXIT_INSTR_OFFSETS
	.align		4
        /*0098*/ 	.byte	0x04, 0x1c
        /*009a*/ 	.short	(.L_175 - .L_174)


	//   ....[0]....
.L_174:
        /*009c*/ 	.word	0x000000b0


	//   ....[1]....
        /*00a0*/ 	.word	0x00000290


	//----- nvinfo : EIATTR_CRS_STACK_SIZE
	.align		4
.L_175:
        /*00a4*/ 	.byte	0x04, 0x1e
        /*00a6*/ 	.short	(.L_177 - .L_176)
.L_176:
        /*00a8*/ 	.word	0x00000000


	//----- nvinfo : EIATTR_CBANK_PARAM_SIZE
	.align		4
.L_177:
        /*00ac*/ 	.byte	0x03, 0x19
        /*00ae*/ 	.short	0x0038


	//----- nvinfo : EIATTR_PARAM_CBANK
	.align		4
        /*00b0*/ 	.byte	0x04, 0x0a
        /*00b2*/ 	.short	(.L_179 - .L_178)
	.align		4
.L_178:
        /*00b4*/ 	.word	index@(.nv.constant0._Z10find_min_diiPiS_S_S_S_S_)
        /*00b8*/ 	.short	0x0380
        /*00ba*/ 	.short	0x0038


	//----- nvinfo : EIATTR_SW_WAR
	.align		4
.L_179:
        /*00bc*/ 	.byte	0x04, 0x36
        /*00be*/ 	.short	(.L_181 - .L_180)
.L_180:
        /*00c0*/ 	.word	0x00000008
.L_181:


//--------------------- .nv.info._Z15find_edge_indexiiiPiS_S_S_ --------------------------
	.section	.nv.info._Z15find_edge_indexiiiPiS_S_S_,"",@"SHT_CUDA_INFO"
	.sectionflags	@""
	.align	4


	//----- nvinfo : EIATTR_CUDA_API_VERSION
	.align		4
        /*0000*/ 	.byte	0x04, 0x37
        /*0002*/ 	.short	(.L_183 - .L_182)
.L_182:
        /*0004*/ 	.word	0x00000082


	//----- nvinfo : EIATTR_KPARAM_INFO
	.align		4
.L_183:
        /*0008*/ 	.byte	0x04, 0x17
        /*000a*/ 	.short	(.L_185 - .L_184)
.L_184:
        /*000c*/ 	.word	0x00000000
        /*0010*/ 	.short	0x0006
        /*0012*/ 	.short	0x0028
        /*0014*/ 	.byte	0x00, 0xf5, 0x21, 0x00


	//----- nvinfo : EIATTR_KPARAM_INFO
	.align		4
.L_185:
        /*0018*/ 	.byte	0x04, 0x17
        /*001a*/ 	.short	(.L_187 - .L_186)
.L_186:
        /*001c*/ 	.word	0x00000000
        /*0020*/ 	.short	0x0005
        /*0022*/ 	.short	0x0020
        /*0024*/ 	.byte	0x00, 0xf5, 0x21, 0x00


	//----- nvinfo : EIATTR_KPARAM_INFO
	.align		4
.L_187:
        /*0028*/ 	.byte	0x04, 0x17
        /*002a*/ 	.short	(.L_189 - .L_188)
.L_188:
        /*002c*/ 	.word	0x00000000
        /*0030*/ 	.short	0x0004
        /*0032*/ 	.short	0x0018
        /*0034*/ 	.byte	0x00, 0xf5, 0x21, 0x00


	//----- nvinfo : EIATTR_KPARAM_INFO
	.align		4
.L_189:
        /*0038*/ 	.byte	0x04, 0x17
        /*003a*/ 	.short	(.L_191 - .L_190)
.L_190:
        /*003c*/ 	.word	0x00000000
        /*0040*/ 	.short	0x0003
        /*0042*/ 	.short	0x0010
        /*0044*/ 	.byte	0x00, 0xf5, 0x21, 0x00


	//----- nvinfo : EIATTR_KPARAM_INFO
	.align		4
.L_191:
        /*0048*/ 	.byte	0x04, 0x17
        /*004a*/ 	.short	(.L_193 - .L_192)
.L_192:
        /*004c*/ 	.word	0x00000000
        /*0050*/ 	.short	0x0002
        /*0052*/ 	.short	0x0008
        /*0054*/ 	.byte	0x00, 0xf0, 0x11, 0x00


	//----- nvinfo : EIATTR_KPARAM_INFO
	.align		4
.L_193:
        /*0058*/ 	.byte	0x04, 0x17
        /*005a*/ 	.short	(.L_195 - .L_194)
.L_194:
        /*005c*/ 	.word	0x00000000
        /*0060*/ 	.short	0x0001
        /*0062*/ 	.short	0x0004
        /*0064*/ 	.byte	0x00, 0xf0, 0x11, 0x00


	//----- nvinfo : EIATTR_KPARAM_INFO
	.align		4
.L_195:
        /*0068*/ 	.byte	0x04, 0x17
        /*006a*/ 	.short	(.L_197 - .L_196)
.L_196:
        /*006c*/ 	.word	0x00000000
        /*0070*/ 	.short	0x0000
        /*0072*/ 	.short	0x0000
        /*0074*/ 	.byte	0x00, 0xf0, 0x11, 0x00


	//----- nvinfo : EIATTR_SPARSE_MMA_MASK
	.align		4
.L_197:
        /*0078*/ 	.byte	0x03, 0x50
        /*007a*/ 	.short	0x0000


	//----- nvinfo : EIATTR_MAXREG_COUNT
	.align		4
        /*007c*/ 	.byte	0x03, 0x1b
        /*007e*/ 	.short	0x00ff


	//----- nvinfo : EIATTR_MERCURY_ISA_VERSION
	.align		4
        /*0080*/ 	.byte	0x03, 0x5f
        /*0082*/ 	.short	0x0101


	//----- nvinfo : EIATTR_VRC_CTA_INIT_COUNT
	.align		4
        /*0084*/ 	.byte	0x02, 0x4a
	.zero		1
	.zero		1


	//----- nvinfo : EIATTR_EXIT_INSTR_OFFSETS
	.align		4
        /*0088*/ 	.byte	0x04, 0x1c
        /*008a*/ 	.short	(.L_199 - .L_198)


	//   ....[0]....
.L_198:
        /*008c*/ 	.word	0x000000b0


	//   ....[1]....
        /*0090*/ 	.word	0x00000230


	//----- nvinfo : EIATTR_CRS_STACK_SIZE
	.align		4
.L_199:
        /*0094*/ 	.byte	0x04, 0x1e
        /*0096*/ 	.short	(.L_201 - .L_200)
.L_200:
        /*0098*/ 	.word	0x00000000


	//----- nvinfo : EIATTR_CBANK_PARAM_SIZE
	.align		4
.L_201:
        /*009c*/ 	.byte	0x03, 0x19
        /*009e*/ 	.short	0x0030


	//----- nvinfo : EIATTR_PARAM_CBANK
	.align		4
        /*00a0*/ 	.byte	0x04, 0x0a
        /*00a2*/ 	.short	(.L_203 - .L_202)
	.align		4
.L_202:
        /*00a4*/ 	.word	index@(.nv.constant0._Z15find_edge_indexiiiPiS_S_S_)
        /*00a8*/ 	.short	0x0380
        /*00aa*/ 	.short	0x0030


	//----- nvinfo : EIATTR_SW_WAR
	.align		4
.L_203:
        /*00ac*/ 	.byte	0x04, 0x36
        /*00ae*/ 	.short	(.L_205 - .L_204)
.L_204:
        /*00b0*/ 	.word	0x00000008
.L_205:


//--------------------- .nv.info._Z19update_ea_es_and_ewiiiPiS_S_S_S_S_S_ --------------------------
	.section	.nv.info._Z19update_ea_es_and_ewiiiPiS_S_S_S_S_S_,"",@"SHT_CUDA_INFO"
	.sectionflags	@""
	.align	4


	//----- nvinfo : EIATTR_CUDA_API_VERSION
	.align		4
        /*0000*/ 	.byte	0x04, 0x37
        /*0002*/ 	.short	(.L_207 - .L_206)
.L_206:
        /*0004*/ 	.word	0x00000082


	//----- nvinfo : EIATTR_KPARAM_INFO
	.align		4
.L_207:
        /*0008*/ 	.byte	0x04, 0x17
        /*000a*/ 	.short	(.L_209 - .L_208)
.L_208:
        /*000c*/ 	.word	0x00000000
        /*0010*/ 	.short	0x0009
        /*0012*/ 	.short	0x0040
        /*0014*/ 	.byte	0x00, 0xf5, 0x21, 0x00


	//----- nvinfo : EIATTR_KPARAM_INFO
	.align		4
.L_209:
        /*0018*/ 	.byte	0x04, 0x17
        /*001a*/ 	.short	(.L_211 - .L_210)
.L_210:
        /*001c*/ 	.word	0x00000000
        /*0020*/ 	.short	0x0008
        /*0022*/ 	.short	0x0038
        /*0024*/ 	.byte	0x00, 0xf5, 0x21, 0x00


	//----- nvinfo : EIATTR_KPARAM_INFO
	.align		4
.L_211:
        /*0028*/ 	.byte	0x04, 0x17
        /*002a*/ 	.short	(.L_213 - .L_212)
.L_212:
        /*002c*/ 	.word	0x00000000
        /*0030*/ 	.short	0x0007
        /*0032*/ 	.short	0x0030
        /*0034*/ 	.byte	0x00, 0xf5, 0x21, 0x00


	//----- nvinfo : EIATTR_KPARAM_INFO
	.align		4
.L_213:
        /*0038*/ 	.byte	0x04, 0x17
        /*003a*/ 	.short	(.L_215 - .L_214)
.L_214:
        /*003c*/ 	.word	0x00000000
        /*0040*/ 	.short	0x0006
        /*0042*/ 	.short	0x0028
        /*0044*/ 	.byte	0x00, 0xf5, 0x21, 0x00


	//----- nvinfo : EIATTR_KPARAM_INFO
	.align		4
.L_215:
        /*0048*/ 	.byte	0x04, 0x17
        /*004a*/ 	.short	(.L_217 - .L_216)
.L_216:
        /*004c*/ 	.word	0x00000000
        /*0050*/ 	.short	0x0005
        /*0052*/ 	.short	0x0020
        /*0054*/ 	.byte	0x00, 0xf5, 0x21, 0x00


	//----- nvinfo : EIATTR_KPARAM_INFO
	.align		4
.L_217:
        /*0058*/ 	.byte	0x04, 0x17
        /*005a*/ 	.short	(.L_219 - .L_218)
.L_218:
        /*005c*/ 	.word	0x00000000
        /*0060*/ 	.short	0x0004
        /*0062*/ 	.short	0x0018
        /*0064*/ 	.byte	0x00, 0xf5, 0x21, 0x00


	//----- nvinfo : EIATTR_KPARAM_INFO
	.align		4
.L_219:
        /*0068*/ 	.byte	0x04, 0x17
        /*006a*/ 	.short	(.L_221 - .L_220)
.L_220:
        /*006c*/ 	.word	0x00000000
        /*0070*/ 	.short	0x0003
        /*0072*/ 	.short	0x0010
        /*0074*/ 	.byte	0x00, 0xf5, 0x21, 0x00


	//----- nvinfo : EIATTR_KPARAM_INFO
	.align		4
.L_221:
        /*0078*/ 	.byte	0x04, 0x17
        /*007a*/ 	.short	(.L_223 - .L_222)
.L_222:
        /*007c*/ 	.word	0x00000000
        /*0080*/ 	.short	0x0002
        /*0082*/ 	.short	0x0008
        /*0084*/ 	.byte	0x00, 0xf0, 0x11, 0x00


	//----- nvinfo : EIATTR_KPARAM_INFO
	.align		4
.L_223:
        /*0088*/ 	.byte	0x04, 0x17
        /*008a*/ 	.short	(.L_225 - .L_224)
.L_224:
        /*008c*/ 	.word	0x00000000
        /*0090*/ 	.short	0x0001
        /*0092*/ 	.short	0x0004
        /*0094*/ 	.byte	0x00, 0xf0, 0x11, 0x00


	//----- nvinfo : EIATTR_KPARAM_INFO
	.align		4
.L_225:
        /*0098*/ 	.byte	0x04, 0x17
        /*009a*/ 	.short	(.L_227 - .L_226)
.L_226:
        /*009c*/ 	.word	0x00000000
        /*00a0*/ 	.short	0x0000
        /*00a2*/ 	.short	0x0000
        /*00a4*/ 	.byte	0x00, 0xf0, 0x11, 0x00


	//----- nvinfo : EIATTR_SPARSE_MMA_MASK
	.align		4
.L_227:
        /*00a8*/ 	.byte	0x03, 0x50
        /*00aa*/ 	.short	0x0000


	//----- nvinfo : EIATTR_MAXREG_COUNT
	.align		4
        /*00ac*/ 	.byte	0x03, 0x1b
        /*00ae*/ 	.short	0x00ff


	//----- nvinfo : EIATTR_MERCURY_ISA_VERSION
	.align		4
        /*00b0*/ 	.byte	0x03, 0x5f
        /*00b2*/ 	.short	0x0101


	//----- nvinfo : EIATTR_VRC_CTA_INIT_COUNT
	.align		4
        /*00b4*/ 	.byte	0x02, 0x4a
	.zero		1
	.zero		1


	//----- nvinfo : EIATTR_EXIT_INSTR_OFFSETS
	.align		4
        /*00b8*/ 	.byte	0x04, 0x1c
        /*00ba*/ 	.short	(.L_229 - .L_228)


	//   ....[0]....
.L_228:
        /*00bc*/ 	.word	0x000000b0


	//   ....[1]....
        /*00c0*/ 	.word	0x000002c0


	//----- nvinfo : EIATTR_CRS_STACK_SIZE
	.align		4
.L_229:
        /*00c4*/ 	.byte	0x04, 0x1e
        /*00c6*/ 	.short	(.L_231 - .L_230)
.L_230:
        /*00c8*/ 	.word	0x00000000


	//----- nvinfo : EIATTR_CBANK_PARAM_SIZE
	.align		4
.L_231:
        /*00cc*/ 	.byte	0x03, 0x19
        /*00ce*/ 	.short	0x0048


	//----- nvinfo : EIATTR_PARAM_CBANK
	.align		4
        /*00d0*/ 	.byte	0x04, 0x0a
        /*00d2*/ 	.short	(.L_233 - .L_232)
	.align		4
.L_232:
        /*00d4*/ 	.word	index@(.nv.constant0._Z19update_ea_es_and_ewiiiPiS_S_S_S_S_S_)
        /*00d8*/ 	.short	0x0380
        /*00da*/ 	.short	0x0048


	//----- nvinfo : EIATTR_SW_WAR
	.align		4
.L_233:
        /*00dc*/ 	.byte	0x04, 0x36
        /*00de*/ 	.short	(.L_235 - .L_234)
.L_234:
        /*00e0*/ 	.word	0x00000008
.L_235:


//--------------------- .nv.info._Z18store_ea_es_and_ewiiPiS_S_S_S_S_S_ --------------------------
	.section	.nv.info._Z18store_ea_es_and_ewiiPiS_S_S_S_S_S_,"",@"SHT_CUDA_INFO"
	.sectionflags	@""
	.align	4


	//----- nvinfo : EIATTR_CUDA_API_VERSION
	.align		4
        /*0000*/ 	.byte	0x04, 0x37
        /*0002*/ 	.short	(.L_237 - .L_236)
.L_236:
        /*0004*/ 	.word	0x00000082


	//----- nvinfo : EIATTR_KPARAM_INFO
	.align		4
.L_237:
        /*0008*/ 	.byte	0x04, 0x17
        /*000a*/ 	.short	(.L_239 - .L_238)
.L_238:
        /*000c*/ 	.word	0x00000000
        /*0010*/ 	.short	0x0008
        /*0012*/ 	.short	0x0038
        /*0014*/ 	.byte	0x00, 0xf5, 0x21, 0x00


	//----- nvinfo : EIATTR_KPARAM_INFO
	.align		4
.L_239:
        /*0018*/ 	.byte	0x04, 0x17
        /*001a*/ 	.short	(.L_241 - .L_240)
.L_240:
        /*001c*/ 	.word	0x00000000
        /*0020*/ 	.short	0x0007
        /*0022*/ 	.short	0x0030
        /*0024*/ 	.byte	0x00, 0xf5, 0x21, 0x00


	//----- nvinfo : EIATTR_KPARAM_INFO
	.align		4
.L_241:
        /*0028*/ 	.byte	0x04, 0x17
        /*002a*/ 	.short	(.L_243 - .L_242)
.L_242:
        /*002c*/ 	.word	0x00000000
        /*0030*/ 	.short	0x0006
        /*0032*/ 	.short	0x0028
        /*0034*/ 	.byte	0x00, 0xf5, 0x21, 0x00


	//----- nvinfo : EIATTR_KPARAM_INFO
	.align		4
.L_243:
        /*0038*/ 	.byte	0x04, 0x17
        /*003a*/ 	.short	(.L_245 - .L_244)
.L_244:
        /*003c*/ 	.word	0x00000000
        /*0040*/ 	.short	0x0005
        /*0042*/ 	.short	0x0020
        /*0044*/ 	.byte	0x00, 0xf5, 0x21, 0x00


	//----- nvinfo : EIATTR_KPARAM_INFO
	.align		4
.L_245:
        /*0048*/ 	.byte	0x04, 0x17
        /*004a*/ 	.short	(.L_247 - .L_246)
.L_246:
        /*004c*/ 	.word	0x00000000
        /*0050*/ 	.short	0x0004
        /*0052*/ 	.short	0x0018
        /*0054*/ 	.byte	0x00, 0xf5, 0x21, 0x00


	//----- nvinfo : EIATTR_KPARAM_INFO
	.align		4
.L_247:
        /*0058*/ 	.byte	0x04, 0x17
        /*005a*/ 	.short	(.L_249 - .L_248)
.L_248:
        /*005c*/ 	.word	0x00000000
        /*0060*/ 	.short	0x0003
        /*0062*/ 	.short	0x0010
        /*0064*/ 	.byte	0x00, 0xf5, 0x21, 0x00


	//----- nvinfo : EIATTR_KPARAM_INFO
	.align		4
.L_249:
        /*0068*/ 	.byte	0x04, 0x17
        /*006a*/ 	.short	(.L_251 - .L_250)
.L_250:
        /*006c*/ 	.word	0x00000000
        /*0070*/ 	.short	0x0002
        /*0072*/ 	.short	0x0008
        /*0074*/ 	.byte	0x00, 0xf5, 0x21, 0x00


	//----- nvinfo : EIATTR_KPARAM_INFO
	.align		4
.L_251:
        /*0078*/ 	.byte	0x04, 0x17
        /*007a*/ 	.short	(.L_253 - .L_252)
.L_252:
        /*007c*/ 	.word	0x00000000
        /*0080*/ 	.short	0x0001
        /*0082*/ 	.short	0x0004
        /*0084*/ 	.byte	0x00, 0xf0, 0x11, 0x00


	//----- nvinfo : EIATTR_KPARAM_INFO
	.align		4
.L_253:
        /*0088*/ 	.byte	0x04, 0x17
        /*008a*/ 	.short	(.L_255 - .L_254)
.L_254:
        /*008c*/ 	.word	0x00000000
        /*0090*/ 	.short	0x0000
        /*0092*/ 	.short	0x0000
        /*0094*/ 	.byte	0x00, 0xf0, 0x11, 0x00


	//----- nvinfo : EIATTR_SPARSE_MMA_MASK
	.align		4
.L_255:
        /*0098*/ 	.byte	0x03, 0x50
        /*009a*/ 	.short	0x0000


	//----- nvinfo : EIATTR_MAXREG_COUNT
	.align		4
        /*009c*/ 	.byte	0x03, 0x1b
        /*009e*/ 	.short	0x00ff


	//----- nvinfo : EIATTR_MERCURY_ISA_VERSION
	.align		4
        /*00a0*/ 	.byte	0x03, 0x5f
        /*00a2*/ 	.short	0x0101


	//----- nvinfo : EIATTR_VRC_CTA_INIT_COUNT
	.align		4
        /*00a4*/ 	.byte	0x02, 0x4a
	.zero		1
	.zero		1


	//----- nvinfo : EIATTR_EXIT_INSTR_OFFSETS
	.align		4
        /*00a8*/ 	.byte	0x04, 0x1c
        /*00aa*/ 	.short	(.L_257 - .L_256)


	//   ....[0]....
.L_256:
        /*00ac*/ 	.word	0x000000b0


	//   ....[1]....
        /*00b0*/ 	.word	0x000002a0


	//----- nvinfo : EIATTR_CRS_STACK_SIZE
	.align		4
.L_257:
        /*00b4*/ 	.byte	0x04, 0x1e
        /*00b6*/ 	.short	(.L_259 - .L_258)
.L_258:
        /*00b8*/ 	.word	0x00000000


	//----- nvinfo : EIATTR_CBANK_PARAM_SIZE
	.align		4
.L_259:
        /*00bc*/ 	.byte	0x03, 0x19
        /*00be*/ 	.short	0x0040


	//----- nvinfo : EIATTR_PARAM_CBANK
	.align		4
        /*00c0*/ 	.byte	0x04, 0x0a
        /*00c2*/ 	.short	(.L_261 - .L_260)
	.align		4
.L_260:
        /*00c4*/ 	.word	index@(.nv.constant0._Z18store_ea_es_and_ewiiPiS_S_S_S_S_S_)
        /*00c8*/ 	.short	0x0380
        /*00ca*/ 	.short	0x0040


	//----- nvinfo : EIATTR_SW_WAR
	.align		4
.L_261:
        /*00cc*/ 	.byte	0x04, 0x36
        /*00ce*/ 	.short	(.L_263 - .L_262)
.L_262:
        /*00d0*/ 	.word	0x00000008
.L_263:


//--------------------- .nv.info._Z9update_wtiPiS_ --------------------------
	.section	.nv.info._Z9update_wtiPiS_,"",@"SHT_CUDA_INFO"
	.sectionflags	@""
	.align	4


	//----- nvinfo : EIATTR_CUDA_API_VERSION
	.align		4
        /*0000*/ 	.byte	0x04, 0x37
        /*0002*/ 	.short	(.L_265 - .L_264)
.L_264:
        /*0004*/ 	.word	0x00000082


	//----- nvinfo : EIATTR_KPARAM_INFO
	.align		4
.L_265:
        /*0008*/ 	.byte	0x04, 0x17
        /*000a*/ 	.short	(.L_267 - .L_266)
.L_266:
        /*000c*/ 	.word	0x00000000
        /*0010*/ 	.short	0x0002
        /*0012*/ 	.short	0x0010
        /*0014*/ 	.byte	0x00, 0xf5, 0x21, 0x00


	//----- nvinfo : EIATTR_KPARAM_INFO
	.align		4
.L_267:
        /*0018*/ 	.byte	0x04, 0x17
        /*001a*/ 	.short	(.L_269 - .L_268)
.L_268:
        /*001c*/ 	.word	0x00000000
        /*0020*/ 	.short	0x0001
        /*0022*/ 	.short	0x0008
        /*0024*/ 	.byte	0x00, 0xf5, 0x21, 0x00


	//----- nvinfo : EIATTR_KPARAM_INFO
	.align		4
.L_269:
        /*0028*/ 	.byte	0x04, 0x17
        /*002a*/ 	.short	(.L_271 - .L_270)
.L_270:
        /*002c*/ 	.word	0x00000000
        /*0030*/ 	.short	0x0000
        /*0032*/ 	.short	0x0000
        /*0034*/ 	.byte	0x00, 0xf0, 0x11, 0x00


	//----- nvinfo : EIATTR_SPARSE_MMA_MASK
	.align		4
.L_271:
        /*0038*/ 	.byte	0x03, 0x50
        /*003a*/ 	.short	0x0000


	//----- nvinfo : EIATTR_MAXREG_COUNT
	.align		4
        /*003c*/ 	.byte	0x03, 0x1b
        /*003e*/ 	.short	0x00ff


	//----- nvinfo : EIATTR_MERCURY_ISA_VERSION
	.align		4
        /*0040*/ 	.byte	0x03, 0x5f
        /*0042*/ 	.short	0x0101


	//----- nvinfo : EIATTR_VRC_CTA_INIT_COUNT
	.align		4
        /*0044*/ 	.byte	0x02, 0x4a
	.zero		1
	.zero		1


	//----- nvinfo : EIATTR_EXIT_INSTR_OFFSETS
	.align		4
        /*0048*/ 	.byte	0x04, 0x1c
        /*004a*/ 	.short	(.L_273 - .L_272)


	//   ....[0]....
.L_272:
        /*004c*/ 	.word	0x00000090


	//   ....[1]....
        /*0050*/ 	.word	0x000003a0


	//   ....[2]....
        /*0054*/ 	.word	0x00000580


	//----- nvinfo : EIATTR_CRS_STACK_SIZE
	.align		4
.L_273:
        /*0058*/ 	.byte	0x04, 0x1e
        /*005a*/ 	.short	(.L_275 - .L_274)
.L_274:
        /*005c*/ 	.word	0x00000000


	//----- nvinfo : EIATTR_CBANK_PARAM_SIZE
	.align		4
.L_275:
        /*0060*/ 	.byte	0x03, 0x19
        /*0062*/ 	.short	0x0018


	//----- nvinfo : EIATTR_PARAM_CBANK
	.align		4
        /*0064*/ 	.byte	0x04, 0x0a
        /*0066*/ 	.short	(.L_277 - .L_276)
	.align		4
.L_276:
        /*0068*/ 	.word	index@(.nv.constant0._Z9update_wtiPiS_)
        /*006c*/ 	.short	0x0380
        /*006e*/ 	.short	0x0018


	//----- nvinfo : EIATTR_SW_WAR
	.align		4
.L_277:
        /*0070*/ 	.byte	0x04, 0x36
        /*0072*/ 	.short	(.L_279 - .L_278)
.L_278:
        /*0074*/ 	.word	0x00000008
.L_279:


//--------------------- .nv.info._Z14initialise_arriiPi --------------------------
	.section	.nv.info._Z14initialise_arriiPi,"",@"SHT_CUDA_INFO"
	.sectionflags	@""
	.align	4


	//----- nvinfo : EIATTR_CUDA_API_VERSION
	.align		4
        /*0000*/ 	.byte	0x04, 0x37
        /*0002*/ 	.short	(.L_281 - .L_280)
.L_280:
        /*0004*/ 	.word	0x00000082


	//----- nvinfo : EIATTR_KPARAM_INFO
	.align		4
.L_281:
        /*0008*/ 	.byte	0x04, 0x17
        /*000a*/ 	.short	(.L_283 - .L_282)
.L_282:
        /*000c*/ 	.word	0x00000000
        /*0010*/ 	.short	0x0002
        /*0012*/ 	.short	0x0008
        /*0014*/ 	.byte	0x00, 0xf5, 0x21, 0x00


	//----- nvinfo : EIATTR_KPARAM_INFO
	.align		4
.L_283:
        /*0018*/ 	.byte	0x04, 0x17
        /*001a*/ 	.short	(.L_285 - .L_284)
.L_284:
        /*001c*/ 	.word	0x00000000
        /*0020*/ 	.short	0x0001
        /*0022*/ 	.short	0x0004
        /*0024*/ 	.byte	0x00, 0xf0, 0x11, 0x00


	//----- nvinfo : EIATTR_KPARAM_INFO
	.align		4
.L_285:
        /*0028*/ 	.byte	0x04, 0x17
        /*002a*/ 	.short	(.L_287 - .L_286)
.L_286:
        /*002c*/ 	.word	0x00000000
        /*0030*/ 	.short	0x0000
        /*0032*/ 	.short	0x0000
        /*0034*/ 	.byte	0x00, 0xf0, 0x11, 0x00


	//----- nvinfo : EIATTR_SPARSE_MMA_MASK
	.align		4
.L_287:
        /*0038*/ 	.byte	0x03, 0x50
        /*003a*/ 	.short	0x0000


	//----- nvinfo : EIATTR_MAXREG_COUNT
	.align		4
        /*003c*/ 	.byte	0x03, 0x1b
        /*003e*/ 	.short	0x00ff


	//----- nvinfo : EIATTR_MERCURY_ISA_VERSION
	.align		4
        /*0040*/ 	.byte	0x03, 0x5f
        /*0042*/ 	.short	0x0101


	//----- nvinfo : EIATTR_VRC_CTA_INIT_COUNT
	.align		4
        /*0044*/ 	.byte	0x02, 0x4a
	.zero		1
	.zero		1


	//----- nvinfo : EIATTR_EXIT_INSTR_OFFSETS
	.align		4
        /*0048*/ 	.byte	0x04, 0x1c
        /*004a*/ 	.short	(.L_289 - .L_288)


	//   ....[0]....
.L_288:
        /*004c*/ 	.word	0x00000090


	//   ....[1]....
        /*0050*/ 	.word	0x00000360


	//   ....[2]....
        /*0054*/ 	.word	0x00000440


	//----- nvinfo : EIATTR_CRS_STACK_SIZE
	.align		4
.L_289:
        /*0058*/ 	.byte	0x04, 0x1e
        /*005a*/ 	.short	(.L_291 - .L_290)
.L_290:
        /*005c*/ 	.word	0x00000000


	//----- nvinfo : EIATTR_CBANK_PARAM_SIZE
	.align		4
.L_291:
        /*0060*/ 	.byte	0x03, 0x19
        /*0062*/ 	.short	0x0010


	//----- nvinfo : EIATTR_PARAM_CBANK
	.align		4
        /*0064*/ 	.byte	0x04, 0x0a
        /*0066*/ 	.short	(.L_293 - .L_292)
	.align		4
.L_292:
        /*0068*/ 	.word	index@(.nv.constant0._Z14initialise_arriiPi)
        /*006c*/ 	.short	0x0380
        /*006e*/ 	.short	0x0010


	//----- nvinfo : EIATTR_SW_WAR
	.align		4
.L_293:
        /*0070*/ 	.byte	0x04, 0x36
        /*0072*/ 	.short	(.L_295 - .L_294)
.L_294:
        /*0074*/ 	.word	0x00000008
.L_295:


//--------------------- .nv.info._Z8update_viiiPi --------------------------
	.section	.nv.info._Z8update_viiiPi,"",@"SHT_CUDA_INFO"
	.sectionflags	@""
	.align	4


	//----- nvinfo : EIATTR_CUDA_API_VERSION
	.align		4
        /*0000*/ 	.byte	0x04, 0x37
        /*0002*/ 	.short	(.L_297 - .L_296)
.L_296:
        /*0004*/ 	.word	0x00000082


	//----- nvinfo : EIATTR_KPARAM_INFO
	.align		4
.L_297:
        /*0008*/ 	.byte	0x04, 0x17
        /*000a*/ 	.short	(.L_299 - .L_298)
.L_298:
        /*000c*/ 	.word	0x00000000
        /*0010*/ 	.short	0x0003
        /*0012*/ 	.short	0x0010
        /*0014*/ 	.byte	0x00, 0xf5, 0x21, 0x00


	//----- nvinfo : EIATTR_KPARAM_INFO
	.align		4
.L_299:
        /*0018*/ 	.byte	0x04, 0x17
        /*001a*/ 	.short	(.L_301 - .L_300)
.L_300:
        /*001c*/ 	.word	0x00000000
        /*0020*/ 	.short	0x0002
        /*0022*/ 	.short	0x0008
        /*0024*/ 	.byte	0x00, 0xf0, 0x11, 0x00


	//----- nvinfo : EIATTR_KPARAM_INFO
	.align		4
.L_301:
        /*0028*/ 	.byte	0x04, 0x17
        /*002a*/ 	.short	(.L_303 - .L_302)
.L_302:
        /*002c*/ 	.word	0x00000000
        /*0030*/ 	.short	0x0001
        /*0032*/ 	.short	0x0004
        /*0034*/ 	.byte	0x00, 0xf0, 0x11, 0x00


	//----- nvinfo : EIATTR_KPARAM_INFO
	.align		4
.L_303:
        /*0038*/ 	.byte	0x04, 0x17
        /*003a*/ 	.short	(.L_305 - .L_304)
.L_304:
        /*003c*/ 	.word	0x00000000
        /*0040*/ 	.short	0x0000
        /*0042*/ 	.short	0x0000
        /*0044*/ 	.byte	0x00, 0xf0, 0x11, 0x00


	//----- nvinfo : EIATTR_SPARSE_MMA_MASK
	.align		4
.L_305:
        /*0048*/ 	.byte	0x03, 0x50
        /*004a*/ 	.short	0x0000


	//----- nvinfo : EIATTR_MAXREG_COUNT
	.align		4
        /*004c*/ 	.byte	0x03, 0x1b
        /*004e*/ 	.short	0x00ff


	//----- nvinfo : EIATTR_MERCURY_ISA_VERSION
	.align		4
        /*0050*/ 	.byte	0x03, 0x5f
        /*0052*/ 	.short	0x0101


	//----- nvinfo : EIATTR_VRC_CTA_INIT_COUNT
	.align		4
        /*0054*/ 	.byte	0x02, 0x4a
	.zero		1
	.zero		1


	//----- nvinfo : EIATTR_EXIT_INSTR_OFFSETS
	.align		4
        /*0058*/ 	.byte	0x04, 0x1c
        /*005a*/ 	.short	(.L_307 - .L_306)


	//   ....[0]....
.L_306:
        /*005c*/ 	.word	0x00000070


	//   ....[1]....
        /*0060*/ 	.word	0x000001a0


	//----- nvinfo : EIATTR_CRS_STACK_SIZE
	.align		4
.L_307:
        /*0064*/ 	.byte	0x04, 0x1e
        /*0066*/ 	.short	(.L_309 - .L_308)
.L_308:
        /*0068*/ 	.word	0x00000000


	//----- nvinfo : EIATTR_CBANK_PARAM_SIZE
	.align		4
.L_309:
        /*006c*/ 	.byte	0x03, 0x19
        /*006e*/ 	.short	0x0018


	//----- nvinfo : EIATTR_PARAM_CBANK
	.align		4
        /*0070*/ 	.byte	0x04, 0x0a
        /*0072*/ 	.short	(.L_311 - .L_310)
	.align		4
.L_310:
        /*0074*/ 	.word	index@(.nv.constant0._Z8update_viiiPi)
        /*0078*/ 	.short	0x0380
        /*007a*/ 	.short	0x0018


	//----- nvinfo : EIATTR_SW_WAR
	.align		4
.L_311:
        /*007c*/ 	.byte	0x04, 0x36
        /*007e*/ 	.short	(.L_313 - .L_312)
.L_312:
        /*0080*/ 	.word	0x00000008
.L_313:


//--------------------- .nv.info._Z6find_piPiS_S_S_S_S_ --------------------------
	.section	.nv.info._Z6find_piPiS_S_S_S_S_,"",@"SHT_CUDA_INFO"
	.sectionflags	@""
	.align	4


	//----- nvinfo : EIATTR_CUDA_API_VERSION
	.align		4
        /*0000*/ 	.byte	0x04, 0x37
        /*0002*/ 	.short	(.L_315 - .L_314)
.L_314:
        /*0004*/ 	.word	0x00000082


	//----- nvinfo : EIATTR_KPARAM_INFO
	.align		4
.L_315:
        /*0008*/ 	.byte	0x04, 0x17
        /*000a*/ 	.short	(.L_317 - .L_316)
.L_316:
        /*000c*/ 	.word	0x00000000
        /*0010*/ 	.short	0x0006
        /*0012*/ 	.short	0x0030
        /*0014*/ 	.byte	0x00, 0xf5, 0x21, 0x00


	//----- nvinfo : EIATTR_KPARAM_INFO
	.align		4
.L_317:
        /*0018*/ 	.byte	0x04, 0x17
        /*001a*/ 	.short	(.L_319 - .L_318)
.L_318:
        /*001c*/ 	.word	0x00000000
        /*0020*/ 	.short	0x0005
        /*0022*/ 	.short	0x0028
        /*0024*/ 	.byte	0x00, 0xf5, 0x21, 0x00


	//----- nvinfo : EIATTR_KPARAM_INFO
	.align		4
.L_319:
        /*0028*/ 	.byte	0x04, 0x17
        /*002a*/ 	.short	(.L_321 - .L_320)
.L_320:
        /*002c*/ 	.word	0x00000000
        /*0030*/ 	.short	0x0004
        /*0032*/ 	.short	0x0020
        /*0034*/ 	.byte	0x00, 0xf5, 0x21, 0x00


	//----- nvinfo : EIATTR_KPARAM_INFO
	.align		4
.L_321:
        /*0038*/ 	.byte	0x04, 0x17
        /*003a*/ 	.short	(.L_323 - .L_322)
.L_322:
        /*003c*/ 	.word	0x00000000
        /*0040*/ 	.short	0x0003
        /*0042*/ 	.short	0x0018
        /*0044*/ 	.byte	0x00, 0xf5, 0x21, 0x00


	//----- nvinfo : EIATTR_KPARAM_INFO
	.align		4
.L_323:
        /*0048*/ 	.byte	0x04, 0x17
        /*004a*/ 	.short	(.L_325 - .L_324)
.L_324:
        /*004c*/ 	.word	0x00000000
        /*0050*/ 	.short	0x0002
        /*0052*/ 	.short	0x0010
        /*0054*/ 	.byte	0x00, 0xf5, 0x21, 0x00


	//----- nvinfo : EIATTR_KPARAM_INFO
	.align		4
.L_325:
        /*0058*/ 	.byte	0x04, 0x17
        /*005a*/ 	.short	(.L_327 - .L_326)
.L_326:
        /*005c*/ 	.word	0x00000000
        /*0060*/ 	.short	0x0001
        /*0062*/ 	.short	0x0008
        /*0064*/ 	.byte	0x00, 0xf5, 0x21, 0x00


	//----- nvinfo : EIATTR_KPARAM_INFO
	.align		4
.L_327:
        /*0068*/ 	.byte	0x04, 0x17
        /*006a*/ 	.short	(.L_329 - .L_328)
.L_328:
        /*006c*/ 	.word	0x00000000
        /*0070*/ 	.short	0x0000
        /*0072*/ 	.short	0x0000
        /*0074*/ 	.byte	0x00, 0xf0, 0x11, 0x00


	//----- nvinfo : EIATTR_SPARSE_MMA_MASK
	.align		4
.L_329:
        /*0078*/ 	.byte	0x03, 0x50
        /*007a*/ 	.short	0x0000


	//----- nvinfo : EIATTR_MAXREG_COUNT
	.align		4
        /*007c*/ 	.byte	0x03, 0x1b
        /*007e*/ 	.short	0x00ff


	//----- nvinfo : EIATTR_MERCURY_ISA_VERSION
	.align		4
        /*0080*/ 	.byte	0x03, 0x5f
        /*0082*/ 	.short	0x0101


	//----- nvinfo : EIATTR_VRC_CTA_INIT_COUNT
	.align		4
        /*0084*/ 	.byte	0x02, 0x4a
	.zero		1
	.zero		1


	//----- nvinfo : EIATTR_EXIT_INSTR_OFFSETS
	.align		4
        /*0088*/ 	.byte	0x04, 0x1c
        /*008a*/ 	.short	(.L_331 - .L_330)


	//   ....[0]....
.L_330:
        /*008c*/ 	.word	0x000000b0


	//   ....[1]....
        /*0090*/ 	.word	0x00000280


	//----- nvinfo : EIATTR_CRS_STACK_SIZE
	.align		4
.L_331:
        /*0094*/ 	.byte	0x04, 0x1e
        /*0096*/ 	.short	(.L_333 - .L_332)
.L_332:
        /*0098*/ 	.word	0x00000000


	//----- nvinfo : EIATTR_CBANK_PARAM_SIZE
	.align		4
.L_333:
        /*009c*/ 	.byte	0x03, 0x19
        /*009e*/ 	.short	0x0038


	//----- nvinfo : EIATTR_PARAM_CBANK
	.align		4
        /*00a0*/ 	.byte	0x04, 0x0a
        /*00a2*/ 	.short	(.L_335 - .L_334)
	.align		4
.L_334:
        /*00a4*/ 	.word	index@(.nv.constant0._Z6find_piPiS_S_S_S_S_)
        /*00a8*/ 	.short	0x0380
        /*00aa*/ 	.short	0x0038


	//----- nvinfo : EIATTR_SW_WAR
	.align		4
.L_335:
        /*00ac*/ 	.byte	0x04, 0x36
        /*00ae*/ 	.short	(.L_337 - .L_336)
.L_336:
        /*00b0*/ 	.word	0x00000008
.L_337:


//--------------------- .nv.info._Z5relaxiPiS_S_S_PbS_ --------------------------
	.section	.nv.info._Z5relaxiPiS_S_S_PbS_,"",@"SHT_CUDA_INFO"
	.sectionflags	@""
	.align	4


	//----- nvinfo : EIATTR_CUDA_API_VERSION
	.align		4
        /*0000*/ 	.byte	0x04, 0x37
        /*0002*/ 	.short	(.L_339 - .L_338)
.L_338:
        /*0004*/ 	.word	0x00000082


	//----- nvinfo : EIATTR_KPARAM_INFO
	.align		4
.L_339:
        /*0008*/ 	.byte	0x04, 0x17
        /*000a*/ 	.short	(.L_341 - .L_340)
.L_340:
        /*000c*/ 	.word	0x00000000
        /*0010*/ 	.short	0x0006
        /*0012*/ 	.short	0x0030
        /*0014*/ 	.byte	0x00, 0xf5, 0x21, 0x00


	//----- nvinfo : EIATTR_KPARAM_INFO
	.align		4
.L_341:
        /*0018*/ 	.byte	0x04, 0x17
        /*001a*/ 	.short	(.L_343 - .L_342)
.L_342:
        /*001c*/ 	.word	0x00000000
        /*0020*/ 	.short	0x0005
        /*0022*/ 	.short	0x0028
        /*0024*/ 	.byte	0x00, 0xf5, 0x21, 0x00


	//----- nvinfo : EIATTR_KPARAM_INFO
	.align		4
.L_343:
        /*0028*/ 	.byte	0x04, 0x17
        /*002a*/ 	.short	(.L_345 - .L_344)
.L_344:
        /*002c*/ 	.word	0x00000000
        /*0030*/ 	.short	0x0004
        /*0032*/ 	.short	0x0020
        /*0034*/ 	.byte	0x00, 0xf5, 0x21, 0x00


	//----- nvinfo : EIATTR_KPARAM_INFO
	.align		4
.L_345:
        /*0038*/ 	.byte	0x04, 0x17
        /*003a*/ 	.short	(.L_347 - .L_346)
.L_346:
        /*003c*/ 	.word	0x00000000
        /*0040*/ 	.short	0x0003
        /*0042*/ 	.short	0x0018
        /*0044*/ 	.byte	0x00, 0xf5, 0x21, 0x00


	//----- nvinfo : EIATTR_KPARAM_INFO
	.align		4
.L_347:
        /*0048*/ 	.byte	0x04, 0x17
        /*004a*/ 	.short	(.L_349 - .L_348)
.L_348:
        /*004c*/ 	.word	0x00000000
        /*0050*/ 	.short	0x0002
        /*0052*/ 	.short	0x0010
        /*0054*/ 	.byte	0x00, 0xf5, 0x21, 0x00


	//----- nvinfo : EIATTR_KPARAM_INFO
	.align		4
.L_349:
        /*0058*/ 	.byte	0x04, 0x17
        /*005a*/ 	.short	(.L_351 - .L_350)
.L_350:
        /*005c*/ 	.word	0x00000000
        /*0060*/ 	.short	0x0001
        /*0062*/ 	.short	0x0008
        /*0064*/ 	.byte	0x00, 0xf5, 0x21, 0x00


	//----- nvinfo : EIATTR_KPARAM_INFO
	.align		4
.L_351:
        /*0068*/ 	.byte	0x04, 0x17
        /*006a*/ 	.short	(.L_353 - .L_352)
.L_352:
        /*006c*/ 	.word	0x00000000
        /*0070*/ 	.short	0x0000
        /*0072*/ 	.short	0x0000
        /*0074*/ 	.byte	0x00, 0xf0, 0x11, 0x00


	//----- nvinfo : EIATTR_SPARSE_MMA_MASK
	.align		4
.L_353:
        /*0078*/ 	.byte	0x03, 0x50
        /*007a*/ 	.short	0x0000


	//----- nvinfo : EIATTR_MAXREG_COUNT
	.align		4
        /*007c*/ 	.byte	0x03, 0x1b
        /*007e*/ 	.short	0x00ff


	//----- nvinfo : EIATTR_MERCURY_ISA_VERSION
	.align		4
        /*0080*/ 	.byte	0x03, 0x5f
        /*0082*/ 	.short	0x0101


	//----- nvinfo : EIATTR_VRC_CTA_INIT_COUNT
	.align		4
        /*0084*/ 	.byte	0x02, 0x4a
	.zero		1
	.zero		1


	//----- nvinfo : EIATTR_EXIT_INSTR_OFFSETS
	.align		4
        /*0088*/ 	.byte	0x04, 0x1c
        /*008a*/ 	.short	(.L_355 - .L_354)


	//   ....[0]....
.L_354:
        /*008c*/ 	.word	0x00000070


	//   ....[1]....
        /*0090*/ 	.word	0x000003b0


	//----- nvinfo : EIATTR_CRS_STACK_SIZE
	.align		4
.L_355:
        /*0094*/ 	.byte	0x04, 0x1e
        /*0096*/ 	.short	(.L_357 - .L_356)
.L_356:
        /*0098*/ 	.word	0x00000000


	//----- nvinfo : EIATTR_CBANK_PARAM_SIZE
	.align		4
.L_357:
        /*009c*/ 	.byte	0x03, 0x19
        /*009e*/ 	.short	0x0038


	//----- nvinfo : EIATTR_PARAM_CBANK
	.align		4
        /*00a0*/ 	.byte	0x04, 0x0a
        /*00a2*/ 	.short	(.L_359 - .L_358)
	.align		4
.L_358:
        /*00a4*/ 	.word	index@(.nv.constant0._Z5relaxiPiS_S_S_PbS_)
        /*00a8*/ 	.short	0x0380
        /*00aa*/ 	.short	0x0038


	//----- nvinfo : EIATTR_SW_WAR
	.align		4
.L_359:
        /*00ac*/ 	.byte	0x04, 0x36
        /*00ae*/ 	.short	(.L_361 - .L_360)
.L_360:
        /*00b0*/ 	.word	0x00000008
.L_361:


//--------------------- .nv.info._Z6relax2iPiS_S_S_S_PbS_ --------------------------
	.section	.nv.info._Z6relax2iPiS_S_S_S_PbS_,"",@"SHT_CUDA_INFO"
	.sectionflags	@""
	.align	4


	//----- nvinfo : EIATTR_CUDA_API_VERSION
	.align		4
        /*0000*/ 	.byte	0x04, 0x37
        /*0002*/ 	.short	(.L_363 - .L_362)
.L_362:
        /*0004*/ 	.word	0x00000082


	//----- nvinfo : EIATTR_KPARAM_INFO
	.align		4
.L_363:
        /*0008*/ 	.byte	0x04, 0x17
        /*000a*/ 	.short	(.L_365 - .L_364)
.L_364:
        /*000c*/ 	.word	0x00000000
        /*0010*/ 	.short	0x0007
        /*0012*/ 	.short	0x0038
        /*0014*/ 	.byte	0x00, 0xf5, 0x21, 0x00


	//----- nvinfo : EIATTR_KPARAM_INFO
	.align		4
.L_365:
        /*0018*/ 	.byte	0x04, 0x17
        /*001a*/ 	.short	(.L_367 - .L_366)
.L_366:
        /*001c*/ 	.word	0x00000000
        /*0020*/ 	.short	0x0006
        /*0022*/ 	.short	0x0030
        /*0024*/ 	.byte	0x00, 0xf5, 0x21, 0x00


	//----- nvinfo : EIATTR_KPARAM_INFO
	.align		4
.L_367:
        /*0028*/ 	.byte	0x04, 0x17
        /*002a*/ 	.short	(.L_369 - .L_368)
.L_368:
        /*002c*/ 	.word	0x00000000
        /*0030*/ 	.short	0x0005
        /*0032*/ 	.short	0x0028
        /*0034*/ 	.byte	0x00, 0xf5, 0x21, 0x00


	//----- nvinfo : EIATTR_KPARAM_INFO
	.align		4
.L_369:
        /*0038*/ 	.byte	0x04, 0x17
        /*003a*/ 	.short	(.L_371 - .L_370)
.L_370:
        /*003c*/ 	.word	0x00000000
        /*0040*/ 	.short	0x0004
        /*0042*/ 	.short	0x0020
        /*0044*/ 	.byte	0x00, 0xf5, 0x21, 0x00


	//----- nvinfo : EIATTR_KPARAM_INFO
	.align		4
.L_371:
        /*0048*/ 	.byte	0x04, 0x17
        /*004a*/ 	.short	(.L_373 - .L_372)
.L_372:
        /*004c*/ 	.word	0x00000000
        /*0050*/ 	.short	0x0003
        /*0052*/ 	.short	0x0018
        /*0054*/ 	.byte	0x00, 0xf5, 0x21, 0x00


	//----- nvinfo : EIATTR_KPARAM_INFO
	.align		4
.L_373:
        /*0058*/ 	.byte	0x04, 0x17
        /*005a*/ 	.short	(.L_375 - .L_374)
.L_374:
        /*005c*/ 	.word	0x00000000
        /*0060*/ 	.short	0x0002
        /*0062*/ 	.short	0x0010
        /*0064*/ 	.byte	0x00, 0xf5, 0x21, 0x00


	//----- nvinfo : EIATTR_KPARAM_INFO
	.align		4
.L_375:
        /*0068*/ 	.byte	0x04, 0x17
        /*006a*/ 	.short	(.L_377 - .L_376)
.L_376:
        /*006c*/ 	.word	0x00000000
        /*0070*/ 	.short	0x0001
        /*0072*/ 	.short	0x0008
        /*0074*/ 	.byte	0x00, 0xf5, 0x21, 0x00


	//----- nvinfo : EIATTR_KPARAM_INFO
	.align		4
.L_377:
        /*0078*/ 	.byte	0x04, 0x17
        /*007a*/ 	.short	(.L_379 - .L_378)
.L_378:
        /*007c*/ 	.word	0x00000000
        /*0080*/ 	.short	0x0000
        /*0082*/ 	.short	0x0000
        /*0084*/ 	.byte	0x00, 0xf0, 0x11, 0x00


	//----- nvinfo : EIATTR_SPARSE_MMA_MASK
	.align		4
.L_379:
        /*0088*/ 	.byte	0x03, 0x50
        /*008a*/ 	.short	0x0000


	//----- nvinfo : EIATTR_MAXREG_COUNT
	.align		4
        /*008c*/ 	.byte	0x03, 0x1b
        /*008e*/ 	.short	0x00ff


	//----- nvinfo : EIATTR_NUM_BARRIERS
	.align		4
        /*0090*/ 	.byte	0x02, 0x4c
        /*0092*/ 	.byte	0x01
	.zero		1


	//----- nvinfo : EIATTR_MERCURY_ISA_VERSION
	.align		4
        /*0094*/ 	.byte	0x03, 0x5f
        /*0096*/ 	.short	0x0101


	//----- nvinfo : EIATTR_VRC_CTA_INIT_COUNT
	.align		4
        /*0098*/ 	.byte	0x02, 0x4a
	.zero		1
	.zero		1


	//----- nvinfo : EIATTR_EXIT_INSTR_OFFSETS
	.align		4
        /*009c*/ 	.byte	0x04, 0x1c
        /*009e*/ 	.short	(.L_381 - .L_380)


	//   ....[0]....
.L_380:
        /*00a0*/ 	.word	0x00000370


	//   ....[1]....
        /*00a4*/ 	.word	0x00000500


	//----- nvinfo : EIATTR_CRS_STACK_SIZE
	.align		4
.L_381:
        /*00a8*/ 	.byte	0x04, 0x1e
        /*00aa*/ 	.short	(.L_383 - .L_382)
.L_382:
        /*00ac*/ 	.word	0x00000000


	//----- nvinfo : EIATTR_CBANK_PARAM_SIZE
	.align		4
.L_383:
        /*00b0*/ 	.byte	0x03, 0x19
        /*00b2*/ 	.short	0x0040


	//----- nvinfo : EIATTR_PARAM_CBANK
	.align		4
        /*00b4*/ 	.byte	0x04, 0x0a
        /*00b6*/ 	.short	(.L_385 - .L_384)
	.align		4
.L_384:
        /*00b8*/ 	.word	index@(.nv.constant0._Z6relax2iPiS_S_S_S_PbS_)
        /*00bc*/ 	.short	0x0380
        /*00be*/ 	.short	0x0040


	//----- nvinfo : EIATTR_SW_WAR
	.align		4
.L_385:
        /*00c0*/ 	.byte	0x04, 0x36
        /*00c2*/ 	.short	(.L_387 - .L_386)
.L_386:
        /*00c4*/ 	.word	0x00000008
.L_387:


//--------------------- .nv.info._Z9thresholdiPiS_S_S_PbS_ --------------------------
	.section	.nv.info._Z9thresholdiPiS_S_S_PbS_,"",@"SHT_CUDA_INFO"
	.sectionflags	@""
	.align	4


	//----- nvinfo : EIATTR_CUDA_API_VERSION
	.align		4
        /*0000*/ 	.byte	0x04, 0x37
        /*0002*/ 	.short	(.L_389 - .L_388)
.L_388:
        /*0004*/ 	.word	0x00000082


	//----- nvinfo : EIATTR_KPARAM_INFO
	.align		4
.L_389:
        /*0008*/ 	.byte	0x04, 0x17
        /*000a*/ 	.short	(.L_391 - .L_390)
.L_390:
        /*000c*/ 	.word	0x00000000
        /*0010*/ 	.short	0x0006
        /*0012*/ 	.short	0x0030
        /*0014*/ 	.byte	0x00, 0xf5, 0x21, 0x00


	//----- nvinfo : EIATTR_KPARAM_INFO
	.align		4
.L_391:
        /*0018*/ 	.byte	0x04, 0x17
        /*001a*/ 	.short	(.L_393 - .L_392)
.L_392:
        /*001c*/ 	.word	0x00000000
        /*0020*/ 	.short	0x0005
        /*0022*/ 	.short	0x0028
        /*0024*/ 	.byte	0x00, 0xf5, 0x21, 0x00


	//----- nvinfo : EIATTR_KPARAM_INFO
	.align		4
.L_393:
        /*0028*/ 	.byte	0x04, 0x17
        /*002a*/ 	.short	(.L_395 - .L_394)
.L_394:
        /*002c*/ 	.word	0x00000000
        /*0030*/ 	.short	0x0004
        /*0032*/ 	.short	0x0020
        /*0034*/ 	.byte	0x00, 0xf5, 0x21, 0x00


	//----- nvinfo : EIATTR_KPARAM_INFO
	.align		4
.L_395:
        /*0038*/ 	.byte	0x04, 0x17
        /*003a*/ 	.short	(.L_397 - .L_396)
.L_396:
        /*003c*/ 	.word	0x00000000
        /*0040*/ 	.short	0x0003
        /*0042*/ 	.short	0x0018
        /*0044*/ 	.byte	0x00, 0xf5, 0x21, 0x00


	//----- nvinfo : EIATTR_KPARAM_INFO
	.align		4
.L_397:
        /*0048*/ 	.byte	0x04, 0x17
        /*004a*/ 	.short	(.L_399 - .L_398)
.L_398:
        /*004c*/ 	.word	0x00000000
        /*0050*/ 	.short	0x0002
        /*0052*/ 	.short	0x0010
        /*0054*/ 	.byte	0x00, 0xf5, 0x21, 0x00


	//----- nvinfo : EIATTR_KPARAM_INFO
	.align		4
.L_399:
        /*0058*/ 	.byte	0x04, 0x17
        /*005a*/ 	.short	(.L_401 - .L_400)
.L_400:
        /*005c*/ 	.word	0x00000000
        /*0060*/ 	.short	0x0001
        /*0062*/ 	.short	0x0008
        /*0064*/ 	.byte	0x00, 0xf5, 0x21, 0x00


	//----- nvinfo : EIATTR_KPARAM_INFO
	.align		4
.L_401:
        /*0068*/ 	.byte	0x04, 0x17
        /*006a*/ 	.short	(.L_403 - .L_402)
.L_402:
        /*006c*/ 	.word	0x00000000
        /*0070*/ 	.short	0x0000
        /*0072*/ 	.short	0x0000
        /*0074*/ 	.byte	0x00, 0xf0, 0x11, 0x00


	//----- nvinfo : EIATTR_SPARSE_MMA_MASK
	.align		4
.L_403:
        /*0078*/ 	.byte	0x03, 0x50
        /*007a*/ 	.short	0x0000


	//----- nvinfo : EIATTR_MAXREG_COUNT
	.align		4
        /*007c*/ 	.byte	0x03, 0x1b
        /*007e*/ 	.short	0x00ff


	//----- nvinfo : EIATTR_MERCURY_ISA_VERSION
	.align		4
        /*0080*/ 	.byte	0x03, 0x5f
        /*0082*/ 	.short	0x0101


	//----- nvinfo : EIATTR_VRC_CTA_INIT_COUNT
	.align		4
        /*0084*/ 	.byte	0x02, 0x4a
	.zero		1
	.zero		1


	//----- nvinfo : EIATTR_EXIT_INSTR_OFFSETS
	.align		4
        /*0088*/ 	.byte	0x04, 0x1c
        /*008a*/ 	.short	(.L_405 - .L_404)


	//   ....[0]....
.L_404:
        /*008c*/ 	.word	0x00000070


	//   ....[1]....
        /*0090*/ 	.word	0x000003c0


	//----- nvinfo : EIATTR_CRS_STACK_SIZE
	.align		4
.L_405:
        /*0094*/ 	.byte	0x04, 0x1e
        /*0096*/ 	.short	(.L_407 - .L_406)
.L_406:
        /*0098*/ 	.word	0x00000000


	//----- nvinfo : EIATTR_CBANK_PARAM_SIZE
	.align		4
.L_407:
        /*009c*/ 	.byte	0x03, 0x19
        /*009e*/ 	.short	0x0038


	//----- nvinfo : EIATTR_PARAM_CBANK
	.align		4
        /*00a0*/ 	.byte	0x04, 0x0a
        /*00a2*/ 	.short	(.L_409 - .L_408)
	.align		4
.L_408:
        /*00a4*/ 	.word	index@(.nv.constant0._Z9thresholdiPiS_S_S_PbS_)
        /*00a8*/ 	.short	0x0380
        /*00aa*/ 	.short	0x0038


	//----- nvinfo : EIATTR_SW_WAR
	.align		4
.L_409:
        /*00ac*/ 	.byte	0x04, 0x36
        /*00ae*/ 	.short	(.L_411 - .L_410)
.L_410:
        /*00b0*/ 	.word	0x00000008
.L_411:


//--------------------- .nv.info._Z10initialiseiiiPiPb --------------------------
	.section	.nv.info._Z10initialiseiiiPiPb,"",@"SHT_CUDA_INFO"
	.sectionflags	@""
	.align	4


	//----- nvinfo : EIATTR_CUDA_API_VERSION
	.align		4
        /*0000*/ 	.byte	0x04, 0x37
        /*0002*/ 	.short	(.L_413 - .L_412)
.L_412:
        /*0004*/ 	.word	0x00000082


	//----- nvinfo : EIATTR_KPARAM_INFO
	.align		4
.L_413:
        /*0008*/ 	.byte	0x04, 0x17
        /*000a*/ 	.short	(.L_415 - .L_414)
.L_414:
        /*000c*/ 	.word	0x00000000
        /*0010*/ 	.short	0x0004
        /*0012*/ 	.short	0x0018
        /*0014*/ 	.byte	0x00, 0xf5, 0x21, 0x00


	//----- nvinfo : EIATTR_KPARAM_INFO
	.align		4
.L_415:
        /*0018*/ 	.byte	0x04, 0x17
        /*001a*/ 	.short	(.L_417 - .L_416)
.L_416:
        /*001c*/ 	.word	0x00000000
        /*0020*/ 	.short	0x0003
        /*0022*/ 	.short	0x0010
        /*0024*/ 	.byte	0x00, 0xf5, 0x21, 0x00


	//----- nvinfo : EIATTR_KPARAM_INFO
	.align		4
.L_417:
        /*0028*/ 	.byte	0x04, 0x17
        /*002a*/ 	.short	(.L_419 - .L_418)
.L_418:
        /*002c*/ 	.word	0x00000000
        /*0030*/ 	.short	0x0002
        /*0032*/ 	.short	0x0008
        /*0034*/ 	.byte	0x00, 0xf0, 0x11, 0x00


	//----- nvinfo : EIATTR_KPARAM_INFO
	.align		4
.L_419:
        /*0038*/ 	.byte	0x04, 0x17
        /*003a*/ 	.short	(.L_421 - .L_420)
.L_420:
        /*003c*/ 	.word	0x00000000
        /*0040*/ 	.short	0x0001
        /*0042*/ 	.short	0x0004
        /*0044*/ 	.byte	0x00, 0xf0, 0x11, 0x00


	//----- nvinfo : EIATTR_KPARAM_INFO
	.align		4
.L_421:
        /*0048*/ 	.byte	0x04, 0x17
        /*004a*/ 	.short	(.L_423 - .L_422)
.L_422:
        /*004c*/ 	.word	0x00000000
        /*0050*/ 	.short	0x0000
        /*0052*/ 	.short	0x0000
        /*0054*/ 	.byte	0x00, 0xf0, 0x11, 0x00


	//----- nvinfo : EIATTR_SPARSE_MMA_MASK
	.align		4
.L_423:
        /*0058*/ 	.byte	0x03, 0x50
        /*005a*/ 	.short	0x0000


	//----- nvinfo : EIATTR_MAXREG_COUNT
	.align		4
        /*005c*/ 	.byte	0x03, 0x1b
        /*005e*/ 	.short	0x00ff


	//----- nvinfo : EIATTR_MERCURY_ISA_VERSION
	.align		4
        /*0060*/ 	.byte	0x03, 0x5f
        /*0062*/ 	.short	0x0101


	//----- nvinfo : EIATTR_VRC_CTA_INIT_COUNT
	.align		4
        /*0064*/ 	.byte	0x02, 0x4a
	.zero		1
	.zero		1


	//----- nvinfo : EIATTR_EXIT_INSTR_OFFSETS
	.align		4
        /*0068*/ 	.byte	0x04, 0x1c
        /*006a*/ 	.short	(.L_425 - .L_424)


	//   ....[0]....
.L_424:
        /*006c*/ 	.word	0x00000070


	//   ....[1]....
        /*0070*/ 	.word	0x000001e0


	//----- nvinfo : EIATTR_CRS_STACK_SIZE
	.align		4
.L_425:
        /*0074*/ 	.byte	0x04, 0x1e
        /*0076*/ 	.short	(.L_427 - .L_426)
.L_426:
        /*0078*/ 	.word	0x00000000


	//----- nvinfo : EIATTR_CBANK_PARAM_SIZE
	.align		4
.L_427:
        /*007c*/ 	.byte	0x03, 0x19
        /*007e*/ 	.short	0x0020


	//----- nvinfo : EIATTR_PARAM_CBANK
	.align		4
        /*0080*/ 	.byte	0x04, 0x0a
        /*0082*/ 	.short	(.L_429 - .L_428)
	.align		4
.L_428:
        /*0084*/ 	.word	index@(.nv.constant0._Z10initialiseiiiPiPb)
        /*0088*/ 	.short	0x0380
        /*008a*/ 	.short	0x0020


	//----- nvinfo : EIATTR_SW_WAR
	.align		4
.L_429:
        /*008c*/ 	.byte	0x04, 0x36
        /*008e*/ 	.short	(.L_431 - .L_430)
.L_430:
        /*0090*/ 	.word	0x00000008
.L_431:


//--------------------- .nv.callgraph             --------------------------
	.section	.nv.callgraph,"",@"SHT_CUDA_CALLGRAPH"
	.align	4
	.sectionentsize	8
	.align		4
        /*0000*/ 	.word	0x00000000
	.align		4
        /*0004*/ 	.word	0xffffffff
	.align		4
        /*0008*/ 	.word	0x00000000
	.align		4
        /*000c*/ 	.word	0xfffffffe
	.align		4
        /*0010*/ 	.word	0x00000000
	.align		4
        /*0014*/ 	.word	0xfffffffd
	.align		4
        /*0018*/ 	.word	0x00000000
	.align		4
        /*001c*/ 	.word	0xfffffffc


//--------------------- .text._Z9pool_markiiPi    --------------------------
	.section	.text._Z9pool_markiiPi,"ax",@progbits
	.align	128
        .global         _Z9pool_markiiPi
        .type           _Z9pool_markiiPi,@function
        .size           _Z9pool_markiiPi,(.L_x_72 - _Z9pool_markiiPi)
        .other          _Z9pool_markiiPi,@"STO_CUDA_ENTRY STV_DEFAULT"
_Z9pool_markiiPi:
.text._Z9pool_markiiPi:
[----:B------:R-:W-:Y:S01]  /*0000*/  LDC R1, c[0x0][0x37c] ;  /* 0x0000df00ff017b82 */ /* 0x000fe20000000800 */
[----:B------:R-:W0:Y:S07]  /*0010*/  S2R R0, SR_TID.X ;  /* 0x0000000000007919 */ /* 0x000e2e0000002100 */
[----:B------:R-:W0:Y:S01]  /*0020*/  S2UR UR4, SR_CTAID.X ;  /* 0x00000000000479c3 */ /* 0x000e220000002500 */
[----:B------:R-:W1:Y:S07]  /*0030*/  LDCU UR5, c[0x0][0x380] ;  /* 0x00007000ff0577ac */ /* 0x000e6e0008000800 */
[----:B------:R-:W0:Y:S02]  /*0040*/  LDC R7, c[0x0][0x360] ;  /* 0x0000d800ff077b82 */ /* 0x000e240000000800 */
[----:B0-----:R-:W-:-:S05]  /*0050*/  IMAD R0, R7, UR4, R0 ;  /* 0x0000000407007c24 */ /* 0x001fca000f8e0200 */
[----:B-1----:R-:W-:-:S13]  /*0060*/  ISETP.GT.AND P0, PT, R0, UR5, PT ;  /* 0x0000000500007c0c */ /* 0x002fda000bf04270 */
[----:B------:R-:W-:Y:S05]  /*0070*/  @P0 EXIT ;  /* 0x000000000000094d */ /* 0x000fea0003800000 */
[----:B------:R-:W0:Y:S01]  /*0080*/  LDC.64 R2, c[0x0][0x388] ;  /* 0x0000e200ff027b82 */ /* 0x000e220000000a00 */
[----:B------:R-:W1:Y:S01]  /*0090*/  LDCU UR4, c[0x0][0x370] ;  /* 0x00006e00ff0477ac */ /* 0x000e620008000800 */
[----:B------:R-:W2:Y:S01]  /*00a0*/  LDCU.64 UR6, c[0x0][0x358] ;  /* 0x00006b00ff0677ac */ /* 0x000ea20008000a00 */
[----:B------:R-:W3:Y:S01]  /*00b0*/  LDCU UR5, c[0x0][0x380] ;  /* 0x00007000ff0577ac */ /* 0x000ee20008000800 */
[----:B-1----:R-:W-:-:S07]  /*00c0*/  IMAD R7, R7, UR4, RZ ;  /* 0x0000000407077c24 */ /* 0x002fce000f8e02ff */
.L_x_0:
[----:B0-----:R-:W-:-:S05]  /*00d0*/  IMAD.WIDE R4, R0, 0x4, R2 ;  /* 0x0000000400047825 */ /* 0x001fca00078e0202 */
[----:B--2---:R-:W2:Y:S01]  /*00e0*/  LDG.E R6, desc[UR6][R4.64] ;  /* 0x0000000604067981 */ /* 0x004ea2000c1e1900 */
[----:B------:R-:W-:Y:S02]  /*00f0*/  IADD3 R0, PT, PT, R7, R0, RZ ;  /* 0x0000000007007210 */ /* 0x000fe40007ffe0ff */
[----:B--2---:R-:W-:-:S13]  /*0100*/  ISETP.GT.AND P0, PT, R6, -0x1, PT ;  /* 0xffffffff0600780c */ /* 0x004fda0003f04270 */
[----:B------:R-:W0:Y:S02]  /*0110*/  @!P0 LDC R9, c[0x0][0x384] ;  /* 0x0000e100ff098b82 */ /* 0x000e240000000800 */
[----:B0-----:R1:W-:Y:S01]  /*0120*/  @!P0 STG.E desc[UR6][R4.64], R9 ;  /* 0x0000000904008986 */ /* 0x0013e2000c101906 */
[----:B---3--:R-:W-:-:S13]  /*0130*/  ISETP.GT.AND P0, PT, R0, UR5, PT ;  /* 0x0000000500007c0c */ /* 0x008fda000bf04270 */
[----:B-1----:R-:W-:Y:S05]  /*0140*/  @!P0 BRA `(.L_x_0) ;  /* 0xfffffffc00e08947 */ /* 0x002fea000383ffff */
[----:B------:R-:W-:Y:S05]  /*0150*/  EXIT ;  /* 0x000000000000794d */ /* 0x000fea0003800000 */
.L_x_1:
[----:B------:R-:W-:-:S00]  /*0160*/  BRA `(.L_x_1) ;  /* 0xfffffffc00fc7947 */ /* 0x000fc0000383ffff */
[----:B------:R-:W-:-:S00]  /*0170*/  NOP ;  /* 0x0000000000007918 */ /* 0x000fc00000000000 */
        /* <DEDUP_REMOVED lines=8> */
.L_x_72:


//--------------------- .text._Z3bfsiiPiS_S_S_    --------------------------
	.section	.text._Z3bfsiiPiS_S_S_,"ax",@progbits
	.align	128
        .global         _Z3bfsiiPiS_S_S_
        .type           _Z3bfsiiPiS_S_S_,@function
        .size           _Z3bfsiiPiS_S_S_,(.L_x_73 - _Z3bfsiiPiS_S_S_)
        .other          _Z3bfsiiPiS_S_S_,@"STO_CUDA_ENTRY STV_DEFAULT"
_Z3bfsiiPiS_S_S_:
.text._Z3bfsiiPiS_S_S_:
[----:B------:R-:W-:Y:S01]  /*0000*/  LDC R1, c[0x0][0x37c] ;  /* 0x0000df00ff017b82 */ /* 0x000fe20000000800 */
[----:B------:R-:W0:Y:S07]  /*0010*/  S2R R0, SR_TID.X ;  /* 0x0000000000007919 */ /* 0x000e2e0000002100 */
[----:B------:R-:W0:Y:S08]  /*0020*/  S2UR UR4, SR_CTAID.X ;  /* 0x00000000000479c3 */ /* 0x000e300000002500 */
[----:B------:R-:W0:Y:S08]  /*0030*/  LDC R9, c[0x0][0x360] ;  /* 0x0000d800ff097b82 */ /* 0x000e300000000800 */
[----:B------:R-:W1:Y:S01]  /*0040*/  LDC R5, c[0x0][0x380] ;  /* 0x0000e000ff057b82 */ /* 0x000e620000000800 */
[----:B0-----:R-:W-:-:S05]  /*0050*/  IMAD R0, R9, UR4, R0 ;  /* 0x0000000409007c24 */ /* 0x001fca000f8e0200 */
[----:B-1----:R-:W-:-:S13]  /*0060*/  ISETP.GE.AND P0, PT, R0, R5, PT ;  /* 0x000000050000720c */ /* 0x002fda0003f06270 */
[----:B------:R-:W-:Y:S05]  /*0070*/  @P0 EXIT ;  /* 0x000000000000094d */ /* 0x000fea0003800000 */
[----:B------:R-:W0:Y:S01]  /*0080*/  LDC.64 R2, c[0x0][0x3a0] ;  /* 0x0000e800ff027b82 */ /* 0x000e220000000a00 */
[----:B------:R-:W1:Y:S01]  /*0090*/  LDCU UR4, c[0x0][0x370] ;  /* 0x00006e00ff0477ac */ /* 0x000e620008000800 */
[----:B------:R-:W2:Y:S01]  /*00a0*/  LDCU.64 UR6, c[0x0][0x358] ;  /* 0x00006b00ff0677ac */ /* 0x000ea20008000a00 */
[----:B-1----:R-:W-:Y:S02]  /*00b0*/  IMAD R9, R9, UR4, RZ ;  /* 0x0000000409097c24 */ /* 0x002fe4000f8e02ff */
[----:B0-2---:R-:W-:-:S07]  /*00c0*/  IMAD.WIDE R2, R5, 0x4, R2 ;  /* 0x0000000405027825 */ /* 0x005fce00078e0202 */
.L_x_7:
[----:B0-----:R-:W0:Y:S01]  /*00d0*/  LDC.64 R4, c[0x0][0x3a0] ;  /* 0x0000e800ff047b82 */ /* 0x001e220000000a00 */
[----:B-1----:R-:W1:Y:S01]  /*00e0*/  LDCU UR4, c[0x0][0x384] ;  /* 0x00007080ff0477ac */ /* 0x002e620008000800 */
[----:B0-----:R-:W-:-:S05]  /*00f0*/  IMAD.WIDE R4, R0, 0x4, R4 ;  /* 0x0000000400047825 */ /* 0x001fca00078e0204 */
[----:B--2---:R-:W2:Y:S01]  /*0100*/  LDG.E R6, desc[UR6][R4.64] ;  /* 0x0000000604067981 */ /* 0x004ea2000c1e1900 */
[----:B-1----:R-:W-:Y:S01]  /*0110*/  UIADD3 UR4, UPT, UPT, -UR4, URZ, URZ ;  /* 0x000000ff04047290 */ /* 0x002fe2000fffe1ff */
[----:B------:R-:W-:Y:S05]  /*0120*/  BSSY.RECONVERGENT B0, `(.L_x_2) ;  /* 0x0000024000007945 */ /* 0x000fea0003800200 */
[----:B--2---:R-:W-:-:S13]  /*0130*/  ISETP.NE.AND P0, PT, R6, UR4, PT ;  /* 0x0000000406007c0c */ /* 0x004fda000bf05270 */
[----:B------:R-:W-:Y:S05]  /*0140*/  @P0 BRA `(.L_x_3) ;  /* 0x0000000000840947 */ /* 0x000fea0003800000 */
[----:B------:R-:W0:Y:S02]  /*0150*/  LDC.64 R6, c[0x0][0x388] ;  /* 0x0000e200ff067b82 */ /* 0x000e240000000a00 */
[----:B0-----:R-:W-:-:S05]  /*0160*/  IMAD.WIDE R6, R0, 0x4, R6 ;  /* 0x0000000400067825 */ /* 0x001fca00078e0206 */
[----:B------:R-:W2:Y:S04]  /*0170*/  LDG.E R17, desc[UR6][R6.64] ;  /* 0x0000000606117981 */ /* 0x000ea8000c1e1900 */
[----:B------:R-:W2:Y:S02]  /*0180*/  LDG.E R8, desc[UR6][R6.64+0x4] ;  /* 0x0000040606087981 */ /* 0x000ea4000c1e1900 */
[----:B--2---:R-:W-:-:S13]  /*0190*/  ISETP.GE.AND P0, PT, R17, R8, PT ;  /* 0x000000081100720c */ /* 0x004fda0003f06270 */
[----:B------:R-:W-:Y:S05]  /*01a0*/  @P0 BRA `(.L_x_3) ;  /* 0x00000000006c0947 */ /* 0x000fea0003800000 */
[----:B------:R-:W0:Y:S08]  /*01b0*/  LDC.64 R10, c[0x0][0x3a0] ;  /* 0x0000e800ff0a7b82 */ /* 0x000e300000000a00 */
[----:B------:R-:W1:Y:S08]  /*01c0*/  LDC.64 R12, c[0x0][0x390] ;  /* 0x0000e400ff0c7b82 */ /* 0x000e700000000a00 */
[----:B------:R-:W2:Y:S02]  /*01d0*/  LDC.64 R14, c[0x0][0x398] ;  /* 0x0000e600ff0e7b82 */ /* 0x000ea40000000a00 */
.L_x_6:
[----:B0-----:R-:W-:-:S06]  /*01e0*/  IMAD.WIDE R18, R17, 0x4, R10 ;  /* 0x0000000411127825 */ /* 0x001fcc00078e020a */
[----:B------:R-:W3:Y:S01]  /*01f0*/  LDG.E R18, desc[UR6][R18.64] ;  /* 0x0000000612127981 */ /* 0x000ee2000c1e1900 */
[----:B------:R-:W-:Y:S01]  /*0200*/  BSSY.RECONVERGENT B1, `(.L_x_4) ;  /* 0x0000011000017945 */ /* 0x000fe20003800200 */
[----:B---3--:R-:W-:-:S13]  /*0210*/  ISETP.NE.AND P0, PT, R18, RZ, PT ;  /* 0x000000ff1200720c */ /* 0x008fda0003f05270 */
[----:B------:R-:W-:Y:S05]  /*0220*/  @P0 BRA `(.L_x_5) ;  /* 0x0000000000380947 */ /* 0x000fea0003800000 */
[----:B-1----:R-:W-:-:S06]  /*0230*/  IMAD.WIDE R18, R17, 0x4, R12 ;  /* 0x0000000411127825 */ /* 0x002fcc00078e020c */
[----:B------:R-:W2:Y:S02]  /*0240*/  LDG.E R19, desc[UR6][R18.64] ;  /* 0x0000000612137981 */ /* 0x000ea4000c1e1900 */
[----:B--2---:R-:W-:-:S06]  /*0250*/  IMAD.WIDE R20, R19, 0x4, R14 ;  /* 0x0000000413147825 */ /* 0x004fcc00078e020e */
[----:B------:R-:W2:Y:S02]  /*0260*/  LDG.E R21, desc[UR6][R20.64] ;  /* 0x0000000614157981 */ /* 0x000ea4000c1e1900 */
[----:B--2---:R-:W-:-:S13]  /*0270*/  ISETP.NE.AND P0, PT, R21, R0, PT ;  /* 0x000000001500720c */ /* 0x004fda0003f05270 */
[----:B------:R-:W-:Y:S05]  /*0280*/  @P0 BRA `(.L_x_5) ;  /* 0x0000000000200947 */ /* 0x000fea0003800000 */
[----:B------:R-:W2:Y:S01]  /*0290*/  LDG.E R8, desc[UR6][R4.64] ;  /* 0x0000000604087981 */ /* 0x000ea2000c1e1900 */
[----:B------:R-:W-:Y:S01]  /*02a0*/  IMAD.WIDE R18, R19, 0x4, R10 ;  /* 0x0000000413127825 */ /* 0x000fe200078e020a */
[----:B--2---:R-:W-:-:S05]  /*02b0*/  IADD3 R21, PT, PT, R8, -0x1, RZ ;  /* 0xffffffff08157810 */ /* 0x004fca0007ffe0ff */
[----:B------:R0:W-:Y:S04]  /*02c0*/  STG.E desc[UR6][R18.64], R21 ;  /* 0x0000001512007986 */ /* 0x0001e8000c101906 */
[----:B------:R-:W2:Y:S02]  /*02d0*/  LDG.E R8, desc[UR6][R2.64+0x4] ;  /* 0x0000040602087981 */ /* 0x000ea4000c1e1900 */
[----:B--2---:R-:W-:-:S13]  /*02e0*/  ISETP.NE.AND P0, PT, R8, RZ, PT ;  /* 0x000000ff0800720c */ /* 0x004fda0003f05270 */
[----:B------:R-:W-:-:S05]  /*02f0*/  @!P0 MOV R23, 0x1 ;  /* 0x0000000100178802 */ /* 0x000fca0000000f00 */
[----:B------:R0:W-:Y:S02]  /*0300*/  @!P0 STG.E desc[UR6][R2.64+0x4], R23 ;  /* 0x0000041702008986 */ /* 0x0001e4000c101906 */
.L_x_5:
[----:B------:R-:W-:Y:S05]  /*0310*/  BSYNC.RECONVERGENT B1 ;  /* 0x0000000000017941 */ /* 0x000fea0003800200 */
.L_x_4:
[----:B------:R-:W3:Y:S01]  /*0320*/  LDG.E R8, desc[UR6][R6.64+0x4] ;  /* 0x0000040606087981 */ /* 0x000ee2000c1e1900 */
[----:B------:R-:W-:-:S04]  /*0330*/  IADD3 R17, PT, PT, R17, 0x1, RZ ;  /* 0x0000000111117810 */ /* 0x000fc80007ffe0ff */
[----:B---3--:R-:W-:-:S13]  /*0340*/  ISETP.GE.AND P0, PT, R17, R8, PT ;  /* 0x000000081100720c */ /* 0x008fda0003f06270 */
[----:B------:R-:W-:Y:S05]  /*0350*/  @!P0 BRA `(.L_x_6) ;  /* 0xfffffffc00a08947 */ /* 0x000fea000383ffff */
.L_x_3:
[----:B------:R-:W-:Y:S05]  /*0360*/  BSYNC.RECONVERGENT B0 ;  /* 0x0000000000007941 */ /* 0x000fea0003800200 */
.L_x_2:
[----:B------:R-:W3:Y:S01]  /*0370*/  LDCU UR4, c[0x0][0x380] ;  /* 0x00007000ff0477ac */ /* 0x000ee20008000800 */
[----:B------:R-:W-:-:S04]  /*0380*/  IADD3 R0, PT, PT, R9, R0, RZ ;  /* 0x0000000009007210 */ /* 0x000fc80007ffe0ff */
[----:B---3--:R-:W-:-:S13]  /*0390*/  ISETP.GE.AND P0, PT, R0, UR4, PT ;  /* 0x0000000400007c0c */ /* 0x008fda000bf06270 */
[----:B------:R-:W-:Y:S05]  /*03a0*/  @!P0 BRA `(.L_x_7) ;  /* 0xfffffffc00488947 */ /* 0x000fea000383ffff */
[----:B------:R-:W-:Y:S05]  /*03b0*/  EXIT ;  /* 0x000000000000794d */ /* 0x000fea0003800000 */
.L_x_8:
        /* <DEDUP_REMOVED lines=12> */
.L_x_73:


//--------------------- .text._Z14find_best_prediiPiS_S_S_S_S_S_ --------------------------
	.section	.text._Z14find_best_prediiPiS_S_S_S_S_S_,"ax",@progbits
	.align	128
        .global         _Z14find_best_prediiPiS_S_S_S_S_S_
        .type           _Z14find_best_prediiPiS_S_S_S_S_S_,@function
        .size           _Z14find_best_prediiPiS_S_S_S_S_S_,(.L_x_74 - _Z14find_best_prediiPiS_S_S_S_S_S_)
        .other          _Z14find_best_prediiPiS_S_S_S_S_S_,@"STO_CUDA_ENTRY STV_DEFAULT"
_Z14find_best_prediiPiS_S_S_S_S_S_:
.text._Z14find_best_prediiPiS_S_S_S_S_S_:
[----:B------:R-:W-:Y:S08]  /*0000*/  LDC R1, c[0x0][0x37c] ;  /* 0x0000df00ff017b82 */ /* 0x000ff00000000800 */
[----:B------:R-:W0:Y:S01]  /*0010*/  LDC R5, c[0x0][0x380] ;  /* 0x0000e000ff057b82 */ /* 0x000e220000000800 */
[----:B------:R-:W1:Y:S07]  /*0020*/  LDCU.64 UR4, c[0x0][0x358] ;  /* 0x00006b00ff0477ac */ /* 0x000e6e0008000a00 */
[----:B------:R-:W0:Y:S02]  /*0030*/  LDC.64 R2, c[0x0][0x388] ;  /* 0x0000e200ff027b82 */ /* 0x000e240000000a00 */
[----:B0-----:R-:W-:-:S05]  /*0040*/  IMAD.WIDE R2, R5, 0x4, R2 ;  /* 0x0000000405027825 */ /* 0x001fca00078e0202 */
[----:B-1----:R-:W2:Y:S01]  /*0050*/  LDG.E R12, desc[UR4][R2.64] ;  /* 0x00000004020c7981 */ /* 0x002ea2000c1e1900 */
[----:B------:R-:W0:Y:S01]  /*0060*/  S2UR UR6, SR_CTAID.X ;  /* 0x00000000000679c3 */ /* 0x000e220000002500 */
[----:B------:R-:W0:Y:S07]  /*0070*/  S2R R13, SR_TID.X ;  /* 0x00000000000d7919 */ /* 0x000e2e0000002100 */
[----:B------:R-:W0:Y:S02]  /*0080*/  LDC R0, c[0x0][0x360] ;  /* 0x0000d800ff007b82 */ /* 0x000e240000000800 */
[----:B0-----:R-:W-:-:S05]  /*0090*/  IMAD R13, R0, UR6, R13 ;  /* 0x00000006000d7c24 */ /* 0x001fca000f8e020d */
[----:B--2---:R-:W-:-:S13]  /*00a0*/  ISETP.GE.AND P0, PT, R13, R12, PT ;  /* 0x0000000c0d00720c */ /* 0x004fda0003f06270 */
[----:B------:R-:W-:Y:S05]  /*00b0*/  @P0 EXIT ;  /* 0x000000000000094d */ /* 0x000fea0003800000 */
[----:B------:R-:W0:Y:S01]  /*00c0*/  LDC.64 R4, c[0x0][0x398] ;  /* 0x0000e600ff047b82 */ /* 0x000e220000000a00 */
[----:B------:R-:W1:Y:S01]  /*00d0*/  LDCU UR6, c[0x0][0x370] ;  /* 0x00006e00ff0677ac */ /* 0x000e620008000800 */
[----:B------:R-:W2:Y:S06]  /*00e0*/  LDCU UR7, c[0x0][0x384] ;  /* 0x00007080ff0777ac */ /* 0x000eac0008000800 */
[----:B------:R-:W3:Y:S08]  /*00f0*/  LDC.64 R6, c[0x0][0x390] ;  /* 0x0000e400ff067b82 */ /* 0x000ef00000000a00 */
[----:B------:R-:W4:Y:S01]  /*0100*/  LDC.64 R8, c[0x0][0x3a0] ;  /* 0x0000e800ff087b82 */ /* 0x000f220000000a00 */
[----:B-1----:R-:W-:-:S07]  /*0110*/  IMAD R0, R0, UR6, RZ ;  /* 0x0000000600007c24 */ /* 0x002fce000f8e02ff */
[----:B--2---:R-:W1:Y:S02]  /*0120*/  LDC.64 R10, c[0x0][0x3a8] ;  /* 0x0000ea00ff0a7b82 */ /* 0x004e640000000a00 */
.L_x_11:
[----:B0-----:R-:W-:-:S06]  /*0130*/  IMAD.WIDE R14, R13, 0x4, R4 ;  /* 0x000000040d0e7825 */ /* 0x001fcc00078e0204 */
[----:B------:R-:W2:Y:S01]  /*0140*/  LDG.E R14, desc[UR4][R14.64] ;  /* 0x000000040e0e7981 */ /* 0x000ea2000c1e1900 */
[----:B------:R-:W-:Y:S01]  /*0150*/  BSSY.RECONVERGENT B0, `(.L_x_9) ;  /* 0x0000011000007945 */ /* 0x000fe20003800200 */
[----:B--2---:R-:W-:-:S13]  /*0160*/  ISETP.NE.AND P0, PT, R14, UR7, PT ;  /* 0x000000070e007c0c */ /* 0x004fda000bf05270 */
[----:B------:R-:W-:Y:S05]  /*0170*/  @P0 BRA `(.L_x_10) ;  /* 0x0000000000380947 */ /* 0x000fea0003800000 */
[----:B----4-:R-:W-:-:S06]  /*0180*/  IMAD.WIDE R16, R13, 0x4, R8 ;  /* 0x000000040d107825 */ /* 0x010fcc00078e0208 */
[----:B------:R-:W3:Y:S01]  /*0190*/  LDG.E R17, desc[UR4][R16.64] ;  /* 0x0000000410117981 */ /* 0x000ee2000c1e1900 */
[----:B------:R-:W0:Y:S01]  /*01a0*/  LDC.64 R14, c[0x0][0x3b8] ;  /* 0x0000ee00ff0e7b82 */ /* 0x000e220000000a00 */
[----:B-1----:R-:W-:-:S06]  /*01b0*/  IMAD.WIDE R20, R13, 0x4, R10 ;  /* 0x000000040d147825 */ /* 0x002fcc00078e020a */
[----:B------:R-:W2:Y:S04]  /*01c0*/  LDG.E R21, desc[UR4][R20.64] ;  /* 0x0000000414157981 */ /* 0x000ea8000c1e1900 */
[----:B0-----:R-:W4:Y:S01]  /*01d0*/  LDG.E R14, desc[UR4][R14.64] ;  /* 0x000000040e0e7981 */ /* 0x001f22000c1e1900 */
[----:B---3--:R-:W-:-:S06]  /*01e0*/  IMAD.WIDE R18, R17, 0x4, R6 ;  /* 0x0000000411127825 */ /* 0x008fcc00078e0206 */
[----:B------:R-:W2:Y:S02]  /*01f0*/  LDG.E R18, desc[UR4][R18.64] ;  /* 0x0000000412127981 */ /* 0x000ea4000c1e1900 */
[----:B--2---:R-:W-:-:S04]  /*0200*/  IADD3 R23, PT, PT, R18, R21, RZ ;  /* 0x0000001512177210 */ /* 0x004fc80007ffe0ff */
[----:B----4-:R-:W-:-:S13]  /*0210*/  ISETP.NE.AND P0, PT, R14, R23, PT ;  /* 0x000000170e00720c */ /* 0x010fda0003f05270 */
[----:B------:R-:W-:Y:S05]  /*0220*/  @P0 BRA `(.L_x_10) ;  /* 0x00000000000c0947 */ /* 0x000fea0003800000 */
[----:B------:R-:W0:Y:S02]  /*0230*/  LDC.64 R14, c[0x0][0x3b0] ;  /* 0x0000ec00ff0e7b82 */ /* 0x000e240000000a00 */
[----:B0-----:R0:W5:Y:S04]  /*0240*/  ATOMG.E.EXCH.STRONG.GPU PT, RZ, desc[UR4][R14.64], R17 ;  /* 0x800000110eff79a8 */ /* 0x001168000c1ef104 */
[----:B------:R0:W5:Y:S02]  /*0250*/  LDG.E R12, desc[UR4][R2.64] ;  /* 0x00000004020c7981 */ /* 0x000164000c1e1900 */
.L_x_10:
[----:B------:R-:W-:Y:S05]  /*0260*/  BSYNC.RECONVERGENT B0 ;  /* 0x0000000000007941 */ /* 0x000fea0003800200 */
.L_x_9:
[----:B------:R-:W-:-:S04]  /*0270*/  IADD3 R13, PT, PT, R0, R13, RZ ;  /* 0x0000000d000d7210 */ /* 0x000fc80007ffe0ff */
[----:B-----5:R-:W-:-:S13]  /*0280*/  ISETP.GE.AND P0, PT, R13, R12, PT ;  /* 0x0000000c0d00720c */ /* 0x020fda0003f06270 */
[----:B------:R-:W-:Y:S05]  /*0290*/  @!P0 BRA `(.L_x_11) ;  /* 0xfffffffc00a48947 */ /* 0x000fea000383ffff */
[----:B------:R-:W-:Y:S05]  /*02a0*/  EXIT ;  /* 0x000000000000794d */ /* 0x000fea0003800000 */
.L_x_12:
        /* <DEDUP_REMOVED lines=13> */
.L_x_74:


//--------------------- .text._Z10find_min_diiPiS_S_S_S_S_ --------------------------
	.section	.text._Z10find_min_diiPiS_S_S_S_S_,"ax",@progbits
	.align	128
        .global         _Z10find_min_diiPiS_S_S_S_S_
        .type           _Z10find_min_diiPiS_S_S_S_S_,@function
        .size           _Z10find_min_diiPiS_S_S_S_S_,(.L_x_75 - _Z10find_min_diiPiS_S_S_S_S_)
        .other          _Z10find_min_diiPiS_S_S_S_S_,@"STO_CUDA_ENTRY STV_DEFAULT"
_Z10find_min_diiPiS_S_S_S_S_:
.text._Z10find_min_diiPiS_S_S_S_S_:
        /* <DEDUP_REMOVED lines=19> */
.L_x_15:
        /* <DEDUP_REMOVED lines=14> */
[----:B----4-:R-:W-:-:S13]  /*0210*/  ISETP.GT.AND P0, PT, R22, R23, PT ;  /* 0x000000171600720c */ /* 0x010fda0003f04270 */
[----:B------:R-:W-:Y:S05]  /*0220*/  @!P0 BRA `(.L_x_14) ;  /* 0x0000000000088947 */ /* 0x000fea0003800000 */
[----:B------:R0:W5:Y:S04]  /*0230*/  ATOMG.E.EXCH.STRONG.GPU PT, RZ, desc[UR4][R12.64], R23 ;  /* 0x800000170cff79a8 */ /* 0x000168000c1ef104 */
[----:B------:R0:W5:Y:S02]  /*0240*/  LDG.E R0, desc[UR4][R10.64] ;  /* 0x000000040a007981 */ /* 0x000164000c1e1900 */
.L_x_14:
[----:B------:R-:W-:Y:S05]  /*0250*/  BSYNC.RECONVERGENT B0 ;  /* 0x0000000000007941 */ /* 0x000fea0003800200 */
.L_x_13:
[----:B------:R-:W-:-:S04]  /*0260*/  IADD3 R15, PT, PT, R14, R15, RZ ;  /* 0x0000000f0e0f7210 */ /* 0x000fc80007ffe0ff */
[----:B-----5:R-:W-:-:S13]  /*0270*/  ISETP.GE.AND P0, PT, R15, R0, PT ;  /* 0x000000000f00720c */ /* 0x020fda0003f06270 */
[----:B------:R-:W-:Y:S05]  /*0280*/  @!P0 BRA `(.L_x_15) ;  /* 0xfffffffc00a88947 */ /* 0x000fea000383ffff */
[----:B------:R-:W-:Y:S05]  /*0290*/  EXIT ;  /* 0x000000000000794d */ /* 0x000fea0003800000 */
.L_x_16:
        /* <DEDUP_REMOVED lines=14> */
.L_x_75:


//--------------------- .text._Z15find_edge_indexiiiPiS_S_S_ --------------------------
	.section	.text._Z15find_edge_indexiiiPiS_S_S_,"ax",@progbits
	.align	128
        .global         _Z15find_edge_indexiiiPiS_S_S_
        .type           _Z15find_edge_indexiiiPiS_S_S_,@function
        .size           _Z15find_edge_indexiiiPiS_S_S_,(.L_x_76 - _Z15find_edge_indexiiiPiS_S_S_)
        .other          _Z15find_edge_indexiiiPiS_S_S_,@"STO_CUDA_ENTRY STV_DEFAULT"
_Z15find_edge_indexiiiPiS_S_S_:
.text._Z15find_edge_indexiiiPiS_S_S_:
        /* <DEDUP_REMOVED lines=14> */
[----:B------:R-:W-:Y:S01]  /*00e0*/  MOV R11, R5 ;  /* 0x00000005000b7202 */ /* 0x000fe20000000f00 */
[----:B------:R-:W2:Y:S05]  /*00f0*/  LDCU UR7, c[0x0][0x384] ;  /* 0x00007080ff0777ac */ /* 0x000eaa0008000800 */
[----:B------:R-:W3:Y:S01]  /*0100*/  LDC.64 R8, c[0x0][0x3a0] ;  /* 0x0000e800ff087b82 */ /* 0x000ee20000000a00 */
[----:B------:R-:W4:Y:S01]  /*0110*/  LDCU UR8, c[0x0][0x388] ;  /* 0x00007100ff0877ac */ /* 0x000f220008000800 */
[----:B-1----:R-:W-:-:S07]  /*0120*/  IMAD R13, R13, UR6, RZ ;  /* 0x000000060d0d7c24 */ /* 0x002fce000f8e02ff */
.L_x_19:
[----:B0-----:R-:W-:-:S06]  /*0130*/  IMAD.WIDE R4, R0, 0x4, R6 ;  /* 0x0000000400047825 */ /* 0x001fcc00078e0206 */
[----:B------:R-:W2:Y:S01]  /*0140*/  LDG.E R4, desc[UR4][R4.64] ;  /* 0x0000000404047981 */ /* 0x000ea2000c1e1900 */
[----:B------:R-:W-:Y:S01]  /*0150*/  BSSY.RECONVERGENT B0, `(.L_x_17) ;  /* 0x000000a000007945 */ /* 0x000fe20003800200 */
[----:B--2---:R-:W-:-:S13]  /*0160*/  ISETP.NE.AND P0, PT, R4, UR7, PT ;  /* 0x0000000704007c0c */ /* 0x004fda000bf05270 */
[----:B------:R-:W-:Y:S05]  /*0170*/  @P0 BRA `(.L_x_18) ;  /* 0x00000000001c0947 */ /* 0x000fea0003800000 */
[----:B---3--:R-:W-:-:S06]  /*0180*/  IMAD.WIDE R4, R0, 0x4, R8 ;  /* 0x0000000400047825 */ /* 0x008fcc00078e0208 */
[----:B------:R-:W4:Y:S02]  /*0190*/  LDG.E R4, desc[UR4][R4.64] ;  /* 0x0000000404047981 */ /* 0x000f24000c1e1900 */
[----:B----4-:R-:W-:-:S13]  /*01a0*/  ISETP.NE.AND P0, PT, R4, UR8, PT ;  /* 0x0000000804007c0c */ /* 0x010fda000bf05270 */
[----:B------:R-:W-:Y:S05]  /*01b0*/  @P0 BRA `(.L_x_18) ;  /* 0x00000000000c0947 */ /* 0x000fea0003800000 */
[----:B------:R-:W0:Y:S02]  /*01c0*/  LDC.64 R4, c[0x0][0x3a8] ;  /* 0x0000ea00ff047b82 */ /* 0x000e240000000a00 */
[----:B0-----:R0:W-:Y:S04]  /*01d0*/  STG.E desc[UR4][R4.64], R0 ;  /* 0x0000000004007986 */ /* 0x0011e8000c101904 */
[----:B------:R0:W5:Y:S02]  /*01e0*/  LDG.E R11, desc[UR4][R2.64] ;  /* 0x00000004020b7981 */ /* 0x000164000c1e1900 */
.L_x_18:
[----:B----4-:R-:W-:Y:S05]  /*01f0*/  BSYNC.RECONVERGENT B0 ;  /* 0x0000000000007941 */ /* 0x010fea0003800200 */
.L_x_17:
[----:B0-----:R-:W-:-:S04]  /*0200*/  IADD3 R0, PT, PT, R13, R0, RZ ;  /* 0x000000000d007210 */ /* 0x001fc80007ffe0ff */
[----:B-----5:R-:W-:-:S13]  /*0210*/  ISETP.GE.AND P0, PT, R0, R11, PT ;  /* 0x0000000b0000720c */ /* 0x020fda0003f06270 */
[----:B------:R-:W-:Y:S05]  /*0220*/  @!P0 BRA `(.L_x_19) ;  /* 0xfffffffc00c08947 */ /* 0x000fea000383ffff */
[----:B------:R-:W-:Y:S05]  /*0230*/  EXIT ;  /* 0x000000000000794d */ /* 0x000fea0003800000 */
.L_x_20:
        /* <DEDUP_REMOVED lines=12> */
.L_x_76:


//--------------------- .text._Z19update_ea_es_and_ewiiiPiS_S_S_S_S_S_ --------------------------
	.section	.text._Z19update_ea_es_and_ewiiiPiS_S_S_S_S_S_,"ax",@progbits
	.align	128
        .global         _Z19update_ea_es_and_ewiiiPiS_S_S_S_S_S_
        .type           _Z19update_ea_es_and_ewiiiPiS_S_S_S_S_S_,@function
        .size           _Z19update_ea_es_and_ewiiiPiS_S_S_S_S_S_,(.L_x_77 - _Z19update_ea_es_and_ewiiiPiS_S_S_S_S_S_)
        .other          _Z19update_ea_es_and_ewiiiPiS_S_S_S_S_S_,@"STO_CUDA_ENTRY STV_DEFAULT"
_Z19update_ea_es_and_ewiiiPiS_S_S_S_S_S_:
.text._Z19update_ea_es_and_ewiiiPiS_S_S_S_S_S_:
        /* <DEDUP_REMOVED lines=17> */
[----:B------:R-:W4:Y:S07]  /*0110*/  LDCU UR8, c[0x0][0x388] ;  /* 0x00007100ff0877ac */ /* 0x000f2e0008000800 */
[----:B------:R-:W0:Y:S01]  /*0120*/  LDC.64 R8, c[0x0][0x3b0] ;  /* 0x0000ec00ff087b82 */ /* 0x000e220000000a00 */
[----:B-1----:R-:W-:-:S07]  /*0130*/  IMAD R0, R18, UR6, RZ ;  /* 0x0000000612007c24 */ /* 0x002fce000f8e02ff */
[----:B------:R-:W1:Y:S08]  /*0140*/  LDC.64 R10, c[0x0][0x3b8] ;  /* 0x0000ee00ff0a7b82 */ /* 0x000e700000000a00 */
[----:B------:R-:W0:Y:S08]  /*0150*/  LDC.64 R12, c[0x0][0x3a0] ;  /* 0x0000e800ff0c7b82 */ /* 0x000e300000000a00 */
[----:B--2-4-:R-:W0:Y:S02]  /*0160*/  LDC.64 R14, c[0x0][0x3a8] ;  /* 0x0000ea00ff0e7b82 */ /* 0x014e240000000a00 */
.L_x_23:
[----:B------:R-:W-:Y:S01]  /*0170*/  ISETP.GE.AND P0, PT, R17, UR7, PT ;  /* 0x0000000711007c0c */ /* 0x000fe2000bf06270 */
[----:B------:R-:W-:-:S12]  /*0180*/  BSSY.RECONVERGENT B0, `(.L_x_21) ;  /* 0x0000010000007945 */ /* 0x000fd80003800200 */
[----:B--2---:R-:W-:Y:S05]  /*0190*/  @!P0 BRA `(.L_x_22) ;  /* 0x0000000000388947 */ /* 0x004fea0003800000 */
[----:B------:R-:W-:-:S05]  /*01a0*/  IADD3 R27, PT, PT, R17, UR8, RZ ;  /* 0x00000008111b7c10 */ /* 0x000fca000fffe0ff */
[----:B0-----:R-:W-:-:S06]  /*01b0*/  IMAD.WIDE R18, R27, 0x4, R8 ;  /* 0x000000041b127825 */ /* 0x001fcc00078e0208 */
[----:B------:R-:W2:Y:S01]  /*01c0*/  LDG.E R19, desc[UR4][R18.64] ;  /* 0x0000000412137981 */ /* 0x000ea2000c1e1900 */
[----:B------:R-:W-:-:S04]  /*01d0*/  IMAD.WIDE R20, R17, 0x4, R4 ;  /* 0x0000000411147825 */ /* 0x000fc800078e0204 */
[----:B-1----:R-:W-:Y:S01]  /*01e0*/  IMAD.WIDE R22, R27, 0x4, R10 ;  /* 0x000000041b167825 */ /* 0x002fe200078e020a */
[----:B--2---:R2:W-:Y:S05]  /*01f0*/  STG.E desc[UR4][R20.64], R19 ;  /* 0x0000001314007986 */ /* 0x0045ea000c101904 */
[----:B------:R-:W4:Y:S01]  /*0200*/  LDG.E R23, desc[UR4][R22.64] ;  /* 0x0000000416177981 */ /* 0x000f22000c1e1900 */
[----:B------:R-:W-:-:S04]  /*0210*/  IMAD.WIDE R24, R17, 0x4, R12 ;  /* 0x0000000411187825 */ /* 0x000fc800078e020c */
[----:B---3--:R-:W-:Y:S01]  /*0220*/  IMAD.WIDE R26, R27, 0x4, R6 ;  /* 0x000000041b1a7825 */ /* 0x008fe200078e0206 */
[----:B----4-:R2:W-:Y:S05]  /*0230*/  STG.E desc[UR4][R24.64], R23 ;  /* 0x0000001718007986 */ /* 0x0105ea000c101904 */
[----:B------:R-:W3:Y:S01]  /*0240*/  LDG.E R27, desc[UR4][R26.64] ;  /* 0x000000041a1b7981 */ /* 0x000ee2000c1e1900 */
[----:B------:R-:W-:-:S05]  /*0250*/  IMAD.WIDE R28, R17, 0x4, R14 ;  /* 0x00000004111c7825 */ /* 0x000fca00078e020e */
[----:B---3--:R2:W-:Y:S04]  /*0260*/  STG.E desc[UR4][R28.64], R27 ;  /* 0x0000001b1c007986 */ /* 0x0085e8000c101904 */
[----:B------:R2:W5:Y:S02]  /*0270*/  LDG.E R16, desc[UR4][R2.64] ;  /* 0x0000000402107981 */ /* 0x000564000c1e1900 */
.L_x_22:
[----:B------:R-:W-:Y:S05]  /*0280*/  BSYNC.RECONVERGENT B0 ;  /* 0x0000000000007941 */ /* 0x000fea0003800200 */
.L_x_21:
[----:B------:R-:W-:-:S04]  /*0290*/  IADD3 R17, PT, PT, R0, R17, RZ ;  /* 0x0000001100117210 */ /* 0x000fc80007ffe0ff */
[----:B-----5:R-:W-:-:S13]  /*02a0*/  ISETP.GE.AND P0, PT, R17, R16, PT ;  /* 0x000000101100720c */ /* 0x020fda0003f06270 */
[----:B------:R-:W-:Y:S05]  /*02b0*/  @!P0 BRA `(.L_x_23) ;  /* 0xfffffffc00ac8947 */ /* 0x000fea000383ffff */
[----:B------:R-:W-:Y:S05]  /*02c0*/  EXIT ;  /* 0x000000000000794d */ /* 0x000fea0003800000 */
.L_x_24:
        /* <DEDUP_REMOVED lines=11> */
.L_x_77:


//--------------------- .text._Z18store_ea_es_and_ewiiPiS_S_S_S_S_S_ --------------------------
	.section	.text._Z18store_ea_es_and_ewiiPiS_S_S_S_S_S_,"ax",@progbits
	.align	128
        .global         _Z18store_ea_es_and_ewiiPiS_S_S_S_S_S_
        .type           _Z18store_ea_es_and_ewiiPiS_S_S_S_S_S_,@function
        .size           _Z18store_ea_es_and_ewiiPiS_S_S_S_S_S_,(.L_x_78 - _Z18store_ea_es_and_ewiiPiS_S_S_S_S_S_)
        .other          _Z18store_ea_es_and_ewiiPiS_S_S_S_S_S_,@"STO_CUDA_ENTRY STV_DEFAULT"
_Z18store_ea_es_and_ewiiPiS_S_S_S_S_S_:
.text._Z18store_ea_es_and_ewiiPiS_S_S_S_S_S_:
        /* <DEDUP_REMOVED lines=16> */
[----:B------:R-:W3:Y:S08]  /*0100*/  LDC.64 R6, c[0x0][0x398] ;  /* 0x0000e600ff067b82 */ /* 0x000ef00000000a00 */
[----:B------:R-:W4:Y:S01]  /*0110*/  LDC.64 R8, c[0x0][0x3a0] ;  /* 0x0000e800ff087b82 */ /* 0x000f220000000a00 */
[----:B-1----:R-:W-:-:S07]  /*0120*/  IMAD R0, R18, UR6, RZ ;  /* 0x0000000612007c24 */ /* 0x002fce000f8e02ff */
[----:B------:R-:W1:Y:S08]  /*0130*/  LDC.64 R10, c[0x0][0x3a8] ;  /* 0x0000ea00ff0a7b82 */ /* 0x000e700000000a00 */
[----:B------:R-:W0:Y:S08]  /*0140*/  LDC.64 R12, c[0x0][0x3b0] ;  /* 0x0000ec00ff0c7b82 */ /* 0x000e300000000a00 */
[----:B--2---:R-:W0:Y:S02]  /*0150*/  LDC.64 R14, c[0x0][0x3b8] ;  /* 0x0000ee00ff0e7b82 */ /* 0x004e240000000a00 */
.L_x_27:
[----:B------:R-:W-:Y:S01]  /*0160*/  ISETP.GT.AND P0, PT, R17, UR7, PT ;  /* 0x0000000711007c0c */ /* 0x000fe2000bf04270 */
[----:B------:R-:W-:-:S12]  /*0170*/  BSSY.RECONVERGENT B0, `(.L_x_25) ;  /* 0x000000f000007945 */ /* 0x000fd80003800200 */
[----:B--2---:R-:W-:Y:S05]  /*0180*/  @!P0 BRA `(.L_x_26) ;  /* 0x0000000000348947 */ /* 0x004fea0003800000 */
[----:B0-----:R-:W-:-:S06]  /*0190*/  IMAD.WIDE R18, R17, 0x4, R4 ;  /* 0x0000000411127825 */ /* 0x001fcc00078e0204 */
[----:B------:R-:W2:Y:S01]  /*01a0*/  LDG.E R19, desc[UR4][R18.64] ;  /* 0x0000000412137981 */ /* 0x000ea2000c1e1900 */
[----:B-1----:R-:W-:-:S04]  /*01b0*/  IMAD.WIDE R20, R17, 0x4, R10 ;  /* 0x0000000411147825 */ /* 0x002fc800078e020a */
[C---:B---3--:R-:W-:Y:S01]  /*01c0*/  IMAD.WIDE R22, R17.reuse, 0x4, R6 ;  /* 0x0000000411167825 */ /* 0x048fe200078e0206 */
[----:B--2---:R2:W-:Y:S05]  /*01d0*/  STG.E desc[UR4][R20.64], R19 ;  /* 0x0000001314007986 */ /* 0x0045ea000c101904 */
[----:B------:R-:W3:Y:S01]  /*01e0*/  LDG.E R23, desc[UR4][R22.64] ;  /* 0x0000000416177981 */ /* 0x000ee2000c1e1900 */
[----:B------:R-:W-:-:S04]  /*01f0*/  IMAD.WIDE R24, R17, 0x4, R12 ;  /* 0x0000000411187825 */ /* 0x000fc800078e020c */
[C---:B----4-:R-:W-:Y:S01]  /*0200*/  IMAD.WIDE R26, R17.reuse, 0x4, R8 ;  /* 0x00000004111a7825 */ /* 0x050fe200078e0208 */
[----:B---3--:R2:W-:Y:S05]  /*0210*/  STG.E desc[UR4][R24.64], R23 ;  /* 0x0000001718007986 */ /* 0x0085ea000c101904 */
[----:B------:R-:W3:Y:S01]  /*0220*/  LDG.E R27, desc[UR4][R26.64] ;  /* 0x000000041a1b7981 */ /* 0x000ee2000c1e1900 */
[----:B------:R-:W-:-:S05]  /*0230*/  IMAD.WIDE R28, R17, 0x4, R14 ;  /* 0x00000004111c7825 */ /* 0x000fca00078e020e */
[----:B---3--:R2:W-:Y:S04]  /*0240*/  STG.E desc[UR4][R28.64], R27 ;  /* 0x0000001b1c007986 */ /* 0x0085e8000c101904 */
[----:B------:R2:W5:Y:S02]  /*0250*/  LDG.E R16, desc[UR4][R2.64] ;  /* 0x0000000402107981 */ /* 0x000564000c1e1900 */
.L_x_26:
[----:B------:R-:W-:Y:S05]  /*0260*/  BSYNC.RECONVERGENT B0 ;  /* 0x0000000000007941 */ /* 0x000fea0003800200 */
.L_x_25:
[----:B------:R-:W-:-:S04]  /*0270*/  IADD3 R17, PT, PT, R0, R17, RZ ;  /* 0x0000001100117210 */ /* 0x000fc80007ffe0ff */
[----:B-----5:R-:W-:-:S13]  /*0280*/  ISETP.GE.AND P0, PT, R17, R16, PT ;  /* 0x000000101100720c */ /* 0x020fda0003f06270 */
[----:B------:R-:W-:Y:S05]  /*0290*/  @!P0 BRA `(.L_x_27) ;  /* 0xfffffffc00b08947 */ /* 0x000fea000383ffff */
[----:B------:R-:W-:Y:S05]  /*02a0*/  EXIT ;  /* 0x000000000000794d */ /* 0x000fea0003800000 */
.L_x_28:
        /* <DEDUP_REMOVED lines=13> */
.L_x_78:


//--------------------- .text._Z9update_wtiPiS_   --------------------------
	.section	.text._Z9update_wtiPiS_,"ax",@progbits
	.align	128
        .global         _Z9update_wtiPiS_
        .type           _Z9update_wtiPiS_,@function
        .size           _Z9update_wtiPiS_,(.L_x_79 - _Z9update_wtiPiS_)
        .other          _Z9update_wtiPiS_,@"STO_CUDA_ENTRY STV_DEFAULT"
_Z9update_wtiPiS_:
.text._Z9update_wtiPiS_:
[----:B------:R-:W-:Y:S01]  /*0000*/  LDC R1, c[0x0][0x37c] ;  /* 0x0000df00ff017b82 */ /* 0x000fe20000000800 */
[----:B------:R-:W0:Y:S07]  /*0010*/  S2R R3, SR_TID.X ;  /* 0x0000000000037919 */ /* 0x000e2e0000002100 */
[----:B------:R-:W0:Y:S01]  /*0020*/  S2UR UR4, SR_CTAID.X ;  /* 0x00000000000479c3 */ /* 0x000e220000002500 */
[----:B------:R-:W1:Y:S07]  /*0030*/  LDCU UR6, c[0x0][0x380] ;  /* 0x00007000ff0677ac */ /* 0x000e6e0008000800 */
[----:B------:R-:W0:Y:S01]  /*0040*/  LDC R0, c[0x0][0x360] ;  /* 0x0000d800ff007b82 */ /* 0x000e220000000800 */
[----:B------:R-:W2:Y:S01]  /*0050*/  LDCU UR5, c[0x0][0x370] ;  /* 0x00006e00ff0577ac */ /* 0x000ea20008000800 */
[----:B0-----:R-:W-:-:S02]  /*0060*/  IMAD R3, R0, UR4, R3 ;  /* 0x0000000400037c24 */ /* 0x001fc4000f8e0203 */
[----:B--2---:R-:W-:-:S03]  /*0070*/  IMAD R0, R0, UR5, RZ ;  /* 0x0000000500007c24 */ /* 0x004fc6000f8e02ff */
[----:B-1----:R-:W-:-:S13]  /*0080*/  ISETP.GT.AND P0, PT, R3, UR6, PT ;  /* 0x0000000603007c0c */ /* 0x002fda000bf04270 */
[----:B------:R-:W-:Y:S05]  /*0090*/  @P0 EXIT ;  /* 0x000000000000094d */ /* 0x000fea0003800000 */
[C---:B------:R-:W-:Y:S01]  /*00a0*/  VIMNMX.U32 R8, PT, PT, R0.reuse, 0x1, !PT ;  /* 0x0000000100087848 */ /* 0x040fe20007fe0000 */
[----:B------:R-:W-:Y:S01]  /*00b0*/  UIADD3 UR4, UPT, UPT, UR6, 0x1, URZ ;  /* 0x0000000106047890 */ /* 0x000fe2000fffe0ff */
[----:B------:R-:W-:Y:S01]  /*00c0*/  IADD3 R2, PT, PT, R0, R3, RZ ;  /* 0x0000000300027210 */ /* 0x000fe20007ffe0ff */
[----:B------:R-:W-:Y:S01]  /*00d0*/  BSSY.RECONVERGENT B0, `(.L_x_29) ;  /* 0x000002c000007945 */ /* 0x000fe20003800200 */
[----:B------:R-:W0:Y:S01]  /*00e0*/  I2F.U32.RP R6, R8 ;  /* 0x0000000800067306 */ /* 0x000e220000209000 */
[----:B------:R-:W-:Y:S01]  /*00f0*/  IMAD.MOV R9, RZ, RZ, -R8 ;  /* 0x000000ffff097224 */ /* 0x000fe200078e0a08 */
[----:B------:R-:W-:Y:S02]  /*0100*/  ISETP.NE.U32.AND P2, PT, R8, RZ, PT ;  /* 0x000000ff0800720c */ /* 0x000fe40003f45070 */
[C---:B------:R-:W-:Y:S02]  /*0110*/  ISETP.GE.AND P0, PT, R2.reuse, UR4, PT ;  /* 0x0000000402007c0c */ /* 0x040fe4000bf06270 */
[----:B------:R-:W-:-:S02]  /*0120*/  VIMNMX R7, PT, PT, R2, UR4, !PT ;  /* 0x0000000402077c48 */ /* 0x000fc4000ffe0100 */
[----:B------:R-:W1:Y:S01]  /*0130*/  LDCU.64 UR4, c[0x0][0x358] ;  /* 0x00006b00ff0477ac */ /* 0x000e620008000a00 */
[----:B0-----:R-:W0:Y:S02]  /*0140*/  MUFU.RCP R6, R6 ;  /* 0x0000000600067308 */ /* 0x001e240000001000 */
[----:B0-----:R-:W-:Y:S01]  /*0150*/  VIADD R4, R6, 0xffffffe ;  /* 0x0ffffffe06047836 */ /* 0x001fe20000000000 */
[----:B------:R-:W-:-:S05]  /*0160*/  SEL R6, RZ, 0x1, P0 ;  /* 0x00000001ff067807 */ /* 0x000fca0000000000 */
[----:B------:R0:W2:Y:S01]  /*0170*/  F2I.FTZ.U32.TRUNC.NTZ R5, R4 ;  /* 0x0000000400057305 */ /* 0x0000a2000021f000 */
[----:B------:R-:W-:Y:S01]  /*0180*/  IADD3 R7, PT, PT, R7, -R2, -R6 ;  /* 0x8000000207077210 */ /* 0x000fe20007ffe806 */
[----:B0-----:R-:W-:Y:S02]  /*0190*/  IMAD.MOV.U32 R4, RZ, RZ, RZ ;  /* 0x000000ffff047224 */ /* 0x001fe400078e00ff */
[----:B--2---:R-:W-:-:S04]  /*01a0*/  IMAD R9, R9, R5, RZ ;  /* 0x0000000509097224 */ /* 0x004fc800078e02ff */
[----:B------:R-:W-:-:S06]  /*01b0*/  IMAD.HI.U32 R4, R5, R9, R4 ;  /* 0x0000000905047227 */ /* 0x000fcc00078e0004 */
[----:B------:R-:W-:-:S04]  /*01c0*/  IMAD.HI.U32 R5, R4, R7, RZ ;  /* 0x0000000704057227 */ /* 0x000fc800078e00ff */
[----:B------:R-:W-:-:S04]  /*01d0*/  IMAD.MOV R2, RZ, RZ, -R5 ;  /* 0x000000ffff027224 */ /* 0x000fc800078e0a05 */
[----:B------:R-:W-:-:S05]  /*01e0*/  IMAD R7, R8, R2, R7 ;  /* 0x0000000208077224 */ /* 0x000fca00078e0207 */
[----:B------:R-:W-:-:S13]  /*01f0*/  ISETP.GE.U32.AND P0, PT, R7, R8, PT ;  /* 0x000000080700720c */ /* 0x000fda0003f06070 */
[----:B------:R-:W-:Y:S01]  /*0200*/  @P0 IADD3 R7, PT, PT, -R8, R7, RZ ;  /* 0x0000000708070210 */ /* 0x000fe20007ffe1ff */
[----:B------:R-:W-:-:S03]  /*0210*/  @P0 VIADD R5, R5, 0x1 ;  /* 0x0000000105050836 */ /* 0x000fc60000000000 */
[----:B------:R-:W-:-:S13]  /*0220*/  ISETP.GE.U32.AND P1, PT, R7, R8, PT ;  /* 0x000000080700720c */ /* 0x000fda0003f26070 */
[----:B------:R-:W-:Y:S02]  /*0230*/  @P1 IADD3 R5, PT, PT, R5, 0x1, RZ ;  /* 0x0000000105051810 */ /* 0x000fe40007ffe0ff */
[----:B------:R-:W-:-:S05]  /*0240*/  @!P2 LOP3.LUT R5, RZ, R8, RZ, 0x33, !PT ;  /* 0x00000008ff05a212 */ /* 0x000fca00078e33ff */
[----:B------:R-:W-:-:S05]  /*0250*/  IMAD.IADD R2, R6, 0x1, R5 ;  /* 0x0000000106027824 */ /* 0x000fca00078e0205 */
[C---:B------:R-:W-:Y:S02]  /*0260*/  LOP3.LUT R4, R2.reuse, 0x3, RZ, 0xc0, !PT ;  /* 0x0000000302047812 */ /* 0x040fe400078ec0ff */
[----:B------:R-:W-:Y:S02]  /*0270*/  ISETP.GE.U32.AND P1, PT, R2, 0x3, PT ;  /* 0x000000030200780c */ /* 0x000fe40003f26070 */
[----:B------:R-:W-:-:S13]  /*0280*/  ISETP.NE.AND P0, PT, R4, 0x3, PT ;  /* 0x000000030400780c */ /* 0x000fda0003f05270 */
[----:B-1----:R-:W-:Y:S05]  /*0290*/  @!P0 BRA `(.L_x_30) ;  /* 0x00000000003c8947 */ /* 0x002fea0003800000 */
[----:B------:R-:W0:Y:S01]  /*02a0*/  LDC.64 R8, c[0x0][0x390] ;  /* 0x0000e400ff087b82 */ /* 0x000e220000000a00 */
[----:B------:R-:W-:-:S04]  /*02b0*/  IADD3 R2, PT, PT, R2, 0x1, RZ ;  /* 0x0000000102027810 */ /* 0x000fc80007ffe0ff */
[----:B------:R-:W-:-:S03]  /*02c0*/  LOP3.LUT R2, R2, 0x3, RZ, 0xc0, !PT ;  /* 0x0000000302027812 */ /* 0x000fc600078ec0ff */
[----:B------:R-:W1:Y:S02]  /*02d0*/  LDC.64 R10, c[0x0][0x388] ;  /* 0x0000e200ff0a7b82 */ /* 0x000e640000000a00 */
[----:B------:R-:W-:-:S07]  /*02e0*/  IMAD.MOV R2, RZ, RZ, -R2 ;  /* 0x000000ffff027224 */ /* 0x000fce00078e0a02 */
.L_x_31:
[----:B0-----:R-:W-:-:S04]  /*02f0*/  IMAD.WIDE R4, R3, 0x4, R8 ;  /* 0x0000000403047825 */ /* 0x001fc800078e0208 */
[----:B-12---:R-:W-:Y:S02]  /*0300*/  IMAD.WIDE R6, R3, 0x4, R10 ;  /* 0x0000000403067825 */ /* 0x006fe400078e020a */
[----:B------:R-:W2:Y:S04]  /*0310*/  LDG.E R5, desc[UR4][R4.64] ;  /* 0x0000000404057981 */ /* 0x000ea8000c1e1900 */
[----:B------:R-:W2:Y:S01]  /*0320*/  LDG.E R12, desc[UR4][R6.64] ;  /* 0x00000004060c7981 */ /* 0x000ea2000c1e1900 */
[----:B------:R-:W-:Y:S01]  /*0330*/  IADD3 R2, PT, PT, R2, 0x1, RZ ;  /* 0x0000000102027810 */ /* 0x000fe20007ffe0ff */
[----:B------:R-:W-:-:S03]  /*0340*/  IMAD.IADD R3, R0, 0x1, R3 ;  /* 0x0000000100037824 */ /* 0x000fc600078e0203 */
[----:B------:R-:W-:Y:S02]  /*0350*/  ISETP.NE.AND P0, PT, R2, RZ, PT ;  /* 0x000000ff0200720c */ /* 0x000fe40003f05270 */
[----:B--2---:R-:W-:-:S05]  /*0360*/  VIMNMX R13, PT, PT, R12, R5, PT ;  /* 0x000000050c0d7248 */ /* 0x004fca0003fe0100 */
[----:B------:R2:W-:Y:S06]  /*0370*/  STG.E desc[UR4][R6.64], R13 ;  /* 0x0000000d06007986 */ /* 0x0005ec000c101904 */
[----:B------:R-:W-:Y:S05]  /*0380*/  @P0 BRA `(.L_x_31) ;  /* 0xfffffffc00d80947 */ /* 0x000fea000383ffff */
.L_x_30:
[----:B------:R-:W-:Y:S05]  /*0390*/  BSYNC.RECONVERGENT B0 ;  /* 0x0000000000007941 */ /* 0x000fea0003800200 */
.L_x_29:
[----:B------:R-:W-:Y:S05]  /*03a0*/  @!P1 EXIT ;  /* 0x000000000000994d */ /* 0x000fea0003800000 */
.L_x_32:
[----:B-1----:R-:W0:Y:S08]  /*03b0*/  LDC.64 R4, c[0x0][0x388] ;  /* 0x0000e200ff047b82 */ /* 0x002e300000000a00 */
[----:B--2---:R-:W1:Y:S01]  /*03c0*/  LDC.64 R6, c[0x0][0x390] ;  /* 0x0000e400ff067b82 */ /* 0x004e620000000a00 */
[----:B0-----:R-:W-:-:S05]  /*03d0*/  IMAD.WIDE R12, R3, 0x4, R4 ;  /* 0x00000004030c7825 */ /* 0x001fca00078e0204 */
[----:B------:R-:W2:Y:S01]  /*03e0*/  LDG.E R2, desc[UR4][R12.64] ;  /* 0x000000040c027981 */ /* 0x000ea2000c1e1900 */
[----:B-1----:R-:W-:-:S05]  /*03f0*/  IMAD.WIDE R14, R3, 0x4, R6 ;  /* 0x00000004030e7825 */ /* 0x002fca00078e0206 */
[----:B------:R-:W2:Y:S01]  /*0400*/  LDG.E R5, desc[UR4][R14.64] ;  /* 0x000000040e057981 */ /* 0x000ea2000c1e1900 */
[----:B------:R-:W-:Y:S01]  /*0410*/  IMAD.WIDE R6, R0, 0x4, R14 ;  /* 0x0000000400067825 */ /* 0x000fe200078e020e */
[----:B--2---:R-:W-:-:S03]  /*0420*/  VIMNMX R17, PT, PT, R2, R5, PT ;  /* 0x0000000502117248 */ /* 0x004fc60003fe0100 */
[C---:B------:R-:W-:Y:S02]  /*0430*/  IMAD.WIDE R4, R0.reuse, 0x4, R12 ;  /* 0x0000000400047825 */ /* 0x040fe400078e020c */
[----:B------:R0:W-:Y:S04]  /*0440*/  STG.E desc[UR4][R12.64], R17 ;  /* 0x000000110c007986 */ /* 0x0001e8000c101904 */
[----:B------:R-:W2:Y:S04]  /*0450*/  LDG.E R2, desc[UR4][R4.64] ;  /* 0x0000000404027981 */ /* 0x000ea8000c1e1900 */
[----:B------:R-:W2:Y:S01]  /*0460*/  LDG.E R9, desc[UR4][R6.64] ;  /* 0x0000000406097981 */ /* 0x000ea2000c1e1900 */
[----:B------:R-:W-:Y:S01]  /*0470*/  IMAD.WIDE R10, R0, 0x4, R6 ;  /* 0x00000004000a7825 */ /* 0x000fe200078e0206 */
[----:B--2---:R-:W-:-:S03]  /*0480*/  VIMNMX R19, PT, PT, R2, R9, PT ;  /* 0x0000000902137248 */ /* 0x004fc60003fe0100 */
[C---:B------:R-:W-:Y:S02]  /*0490*/  IMAD.WIDE R8, R0.reuse, 0x4, R4 ;  /* 0x0000000400087825 */ /* 0x040fe400078e0204 */
[----:B------:R1:W-:Y:S04]  /*04a0*/  STG.E desc[UR4][R4.64], R19 ;  /* 0x0000001304007986 */ /* 0x0003e8000c101904 */
[----:B------:R-:W2:Y:S04]  /*04b0*/  LDG.E R2, desc[UR4][R8.64] ;  /* 0x0000000408027981 */ /* 0x000ea8000c1e1900 */
[----:B------:R-:W2:Y:S01]  /*04c0*/  LDG.E R15, desc[UR4][R10.64] ;  /* 0x000000040a0f7981 */ /* 0x000ea2000c1e1900 */
[----:B0-----:R-:W-:Y:S01]  /*04d0*/  IMAD.WIDE R12, R0, 0x4, R8 ;  /* 0x00000004000c7825 */ /* 0x001fe200078e0208 */
[----:B--2---:R-:W-:-:S03]  /*04e0*/  VIMNMX R21, PT, PT, R2, R15, PT ;  /* 0x0000000f02157248 */ /* 0x004fc60003fe0100 */
[C---:B------:R-:W-:Y:S02]  /*04f0*/  IMAD.WIDE R14, R0.reuse, 0x4, R10 ;  /* 0x00000004000e7825 */ /* 0x040fe400078e020a */
[----:B------:R1:W-:Y:S04]  /*0500*/  STG.E desc[UR4][R8.64], R21 ;  /* 0x0000001508007986 */ /* 0x0003e8000c101904 */
[----:B------:R-:W2:Y:S04]  /*0510*/  LDG.E R15, desc[UR4][R14.64] ;  /* 0x000000040e0f7981 */ /* 0x000ea8000c1e1900 */
[----:B------:R-:W2:Y:S01]  /*0520*/  LDG.E R2, desc[UR4][R12.64] ;  /* 0x000000040c027981 */ /* 0x000ea2000c1e1900 */
[----:B------:R-:W-:-:S04]  /*0530*/  LEA R3, R0, R3, 0x2 ;  /* 0x0000000300037211 */ /* 0x000fc800078e10ff */
[----:B------:R-:W-:Y:S02]  /*0540*/  ISETP.GT.AND P0, PT, R3, UR6, PT ;  /* 0x0000000603007c0c */ /* 0x000fe4000bf04270 */
[----:B--2---:R-:W-:-:S05]  /*0550*/  VIMNMX R7, PT, PT, R2, R15, PT ;  /* 0x0000000f02077248 */ /* 0x004fca0003fe0100 */
[----:B------:R1:W-:Y:S06]  /*0560*/  STG.E desc[UR4][R12.64], R7 ;  /* 0x000000070c007986 */ /* 0x0003ec000c101904 */
[----:B------:R-:W-:Y:S05]  /*0570*/  @!P0 BRA `(.L_x_32) ;  /* 0xfffffffc008c8947 */ /* 0x000fea000383ffff */
[----:B------:R-:W-:Y:S05]  /*0580*/  EXIT ;  /* 0x000000000000794d */ /* 0x000fea0003800000 */
.L_x_33:
        /* <DEDUP_REMOVED lines=15> */
.L_x_79:


//--------------------- .text._Z14initialise_arriiPi --------------------------
	.section	.text._Z14initialise_arriiPi,"ax",@progbits
	.align	128
        .global         _Z14initialise_arriiPi
        .type           _Z14initialise_arriiPi,@function
        .size           _Z14initialise_arriiPi,(.L_x_80 - _Z14initialise_arriiPi)
        .other          _Z14initialise_arriiPi,@"STO_CUDA_ENTRY STV_DEFAULT"
_Z14initialise_arriiPi:
.text._Z14initialise_arriiPi:
        /* <DEDUP_REMOVED lines=42> */
[----:B------:R-:W0:Y:S01]  /*02a0*/  LDC R9, c[0x0][0x384] ;  /* 0x0000e100ff097b82 */ /* 0x000e220000000800 */
[----:B------:R-:W-:-:S04]  /*02b0*/  IADD3 R2, PT, PT, R2, 0x1, RZ ;  /* 0x0000000102027810 */ /* 0x000fc80007ffe0ff */
[----:B------:R-:W-:-:S03]  /*02c0*/  LOP3.LUT R2, R2, 0x3, RZ, 0xc0, !PT ;  /* 0x0000000302027812 */ /* 0x000fc600078ec0ff */
[----:B------:R-:W1:Y:S02]  /*02d0*/  LDC.64 R6, c[0x0][0x388] ;  /* 0x0000e200ff067b82 */ /* 0x000e640000000a00 */
[----:B------:R-:W-:-:S07]  /*02e0*/  IMAD.MOV R2, RZ, RZ, -R2 ;  /* 0x000000ffff027224 */ /* 0x000fce00078e0a02 */
.L_x_36:
[----:B-1----:R-:W-:Y:S01]  /*02f0*/  IMAD.WIDE R4, R3, 0x4, R6 ;  /* 0x0000000403047825 */ /* 0x002fe200078e0206 */
[----:B------:R-:W-:-:S03]  /*0300*/  IADD3 R2, PT, PT, R2, 0x1, RZ ;  /* 0x0000000102027810 */ /* 0x000fc60007ffe0ff */
[----:B------:R-:W-:Y:S01]  /*0310*/  IMAD.IADD R3, R0, 0x1, R3 ;  /* 0x0000000100037824 */ /* 0x000fe200078e0203 */
[----:B0-----:R2:W-:Y:S01]  /*0320*/  STG.E desc[UR4][R4.64], R9 ;  /* 0x0000000904007986 */ /* 0x0015e2000c101904 */
[----:B------:R-:W-:-:S13]  /*0330*/  ISETP.NE.AND P0, PT, R2, RZ, PT ;  /* 0x000000ff0200720c */ /* 0x000fda0003f05270 */
[----:B--2---:R-:W-:Y:S05]  /*0340*/  @P0 BRA `(.L_x_36) ;  /* 0xfffffffc00e80947 */ /* 0x004fea000383ffff */
.L_x_35:
[----:B------:R-:W-:Y:S05]  /*0350*/  BSYNC.RECONVERGENT B0 ;  /* 0x0000000000007941 */ /* 0x000fea0003800200 */
.L_x_34:
[----:B------:R-:W-:Y:S05]  /*0360*/  @!P1 EXIT ;  /* 0x000000000000994d */ /* 0x000fea0003800000 */
[----:B------:R-:W0:Y:S08]  /*0370*/  LDC R15, c[0x0][0x384] ;  /* 0x0000e100ff0f7b82 */ /* 0x000e300000000800 */
[----:B------:R-:W1:Y:S02]  /*0380*/  LDC.64 R10, c[0x0][0x388] ;  /* 0x0000e200ff0a7b82 */ /* 0x000e640000000a00 */
.L_x_37:
[----:B-12---:R-:W-:Y:S01]  /*0390*/  IMAD.WIDE R12, R3, 0x4, R10 ;  /* 0x00000004030c7825 */ /* 0x006fe200078e020a */
[----:B------:R-:W-:-:S04]  /*03a0*/  LEA R3, R0, R3, 0x2 ;  /* 0x0000000300037211 */ /* 0x000fc800078e10ff */
[----:B0-----:R2:W-:Y:S01]  /*03b0*/  STG.E desc[UR4][R12.64], R15 ;  /* 0x0000000f0c007986 */ /* 0x0015e2000c101904 */
[----:B------:R-:W-:Y:S01]  /*03c0*/  IMAD.WIDE R4, R0, 0x4, R12 ;  /* 0x0000000400047825 */ /* 0x000fe200078e020c */
[----:B------:R-:W-:-:S04]  /*03d0*/  ISETP.GT.AND P0, PT, R3, UR6, PT ;  /* 0x0000000603007c0c */ /* 0x000fc8000bf04270 */
[----:B------:R2:W-:Y:S01]  /*03e0*/  STG.E desc[UR4][R4.64], R15 ;  /* 0x0000000f04007986 */ /* 0x0005e2000c101904 */
[----:B------:R-:W-:-:S05]  /*03f0*/  IMAD.WIDE R6, R0, 0x4, R4 ;  /* 0x0000000400067825 */ /* 0x000fca00078e0204 */
[----:B------:R2:W-:Y:S01]  /*0400*/  STG.E desc[UR4][R6.64], R15 ;  /* 0x0000000f06007986 */ /* 0x0005e2000c101904 */
[----:B------:R-:W-:-:S05]  /*0410*/  IMAD.WIDE R8, R0, 0x4, R6 ;  /* 0x0000000400087825 */ /* 0x000fca00078e0206 */
[----:B------:R2:W-:Y:S01]  /*0420*/  STG.E desc[UR4][R8.64], R15 ;  /* 0x0000000f08007986 */ /* 0x0005e2000c101904 */
[----:B------:R-:W-:Y:S05]  /*0430*/  @!P0 BRA `(.L_x_37) ;  /* 0xfffffffc00d48947 */ /* 0x000fea000383ffff */
[----:B------:R-:W-:Y:S05]  /*0440*/  EXIT ;  /* 0x000000000000794d */ /* 0x000fea0003800000 */
.L_x_38:
        /* <DEDUP_REMOVED lines=11> */
.L_x_80:


//--------------------- .text._Z8update_viiiPi    --------------------------
	.section	.text._Z8update_viiiPi,"ax",@progbits
	.align	128
        .global         _Z8update_viiiPi
        .type           _Z8update_viiiPi,@function
        .size           _Z8update_viiiPi,(.L_x_81 - _Z8update_viiiPi)
        .other          _Z8update_viiiPi,@"STO_CUDA_ENTRY STV_DEFAULT"
_Z8update_viiiPi:
.text._Z8update_viiiPi:
        /* <DEDUP_REMOVED lines=12> */
[----:B------:R-:W4:Y:S01]  /*00c0*/  LDCU UR9, c[0x0][0x380] ;  /* 0x00007000ff0977ac */ /* 0x000f220008000800 */
[----:B------:R-:W0:Y:S01]  /*00d0*/  LDCU UR8, c[0x0][0x388] ;  /* 0x00007100ff0877ac */ /* 0x000e220008000800 */
[----:B-1----:R-:W-:-:S07]  /*00e0*/  IMAD R7, R7, UR4, RZ ;  /* 0x0000000407077c24 */ /* 0x002fce000f8e02ff */
.L_x_41:
[----:B---3--:R-:W-:Y:S01]  /*00f0*/  ISETP.GT.AND P0, PT, R0, UR5, PT ;  /* 0x0000000500007c0c */ /* 0x008fe2000bf04270 */
[----:B------:R-:W-:-:S12]  /*0100*/  BSSY.RECONVERGENT B0, `(.L_x_39) ;  /* 0x0000006000007945 */ /* 0x000fd80003800200 */
[----:B-1----:R-:W-:Y:S05]  /*0110*/  @!P0 BRA `(.L_x_40) ;  /* 0x0000000000108947 */ /* 0x002fea0003800000 */
[----:B0-----:R-:W-:-:S05]  /*0120*/  IMAD.WIDE R2, R0, 0x4, R4 ;  /* 0x0000000400027825 */ /* 0x001fca00078e0204 */
[----:B--2---:R-:W2:Y:S02]  /*0130*/  LDG.E R6, desc[UR6][R2.64] ;  /* 0x0000000602067981 */ /* 0x004ea4000c1e1900 */
[----:B--2---:R-:W-:-:S05]  /*0140*/  IADD3 R9, PT, PT, R6, UR8, RZ ;  /* 0x0000000806097c10 */ /* 0x004fca000fffe0ff */
[----:B------:R1:W-:Y:S02]  /*0150*/  STG.E desc[UR6][R2.64], R9 ;  /* 0x0000000902007986 */ /* 0x0003e4000c101906 */
.L_x_40:
[----:B0-2-4-:R-:W-:Y:S05]  /*0160*/  BSYNC.RECONVERGENT B0 ;  /* 0x0000000000007941 */ /* 0x015fea0003800200 */
.L_x_39:
[----:B------:R-:W-:-:S04]  /*0170*/  IADD3 R0, PT, PT, R7, R0, RZ ;  /* 0x0000000007007210 */ /* 0x000fc80007ffe0ff */
[----:B------:R-:W-:-:S13]  /*0180*/  ISETP.GT.AND P0, PT, R0, UR9, PT ;  /* 0x0000000900007c0c */ /* 0x000fda000bf04270 */
[----:B------:R-:W-:Y:S05]  /*0190*/  @!P0 BRA `(.L_x_41) ;  /* 0xfffffffc00d48947 */ /* 0x000fea000383ffff */
[----:B------:R-:W-:Y:S05]  /*01a0*/  EXIT ;  /* 0x000000000000794d */ /* 0x000fea0003800000 */
.L_x_42:
        /* <DEDUP_REMOVED lines=13> */
.L_x_81:


//--------------------- .text._Z6find_piPiS_S_S_S_S_ --------------------------
	.section	.text._Z6find_piPiS_S_S_S_S_,"ax",@progbits
	.align	128
        .global         _Z6find_piPiS_S_S_S_S_
        .type           _Z6find_piPiS_S_S_S_S_,@function
        .size           _Z6find_piPiS_S_S_S_S_,(.L_x_82 - _Z6find_piPiS_S_S_S_S_)
        .other          _Z6find_piPiS_S_S_S_S_,@"STO_CUDA_ENTRY STV_DEFAULT"
_Z6find_piPiS_S_S_S_S_:
.text._Z6find_piPiS_S_S_S_S_:
        /* <DEDUP_REMOVED lines=13> */
[----:B------:R-:W1:Y:S07]  /*00d0*/  LDCU UR6, c[0x0][0x370] ;  /* 0x00006e00ff0677ac */ /* 0x000e6e0008000800 */
[----:B------:R-:W2:Y:S08]  /*00e0*/  LDC.64 R6, c[0x0][0x390] ;  /* 0x0000e400ff067b82 */ /* 0x000eb00000000a00 */
[----:B------:R-:W3:Y:S01]  /*00f0*/  LDC.64 R8, c[0x0][0x398] ;  /* 0x0000e600ff087b82 */ /* 0x000ee20000000a00 */
[----:B-1----:R-:W-:-:S07]  /*0100*/  IMAD R0, R0, UR6, RZ ;  /* 0x0000000600007c24 */ /* 0x002fce000f8e02ff */
[----:B------:R-:W1:Y:S08]  /*0110*/  LDC.64 R10, c[0x0][0x3a0] ;  /* 0x0000e800ff0a7b82 */ /* 0x000e700000000a00 */
[----:B------:R-:W4:Y:S02]  /*0120*/  LDC.64 R12, c[0x0][0x3a8] ;  /* 0x0000ea00ff0c7b82 */ /* 0x000f240000000a00 */
.L_x_45:
[----:B-1----:R-:W-:-:S04]  /*0130*/  IMAD.WIDE R16, R15, 0x4, R10 ;  /* 0x000000040f107825 */ /* 0x002fc800078e020a */
[C---:B---3--:R-:W-:Y:S02]  /*0140*/  IMAD.WIDE R22, R15.reuse, 0x4, R8 ;  /* 0x000000040f167825 */ /* 0x048fe400078e0208 */
[----:B------:R-:W2:Y:S04]  /*0150*/  LDG.E R17, desc[UR4][R16.64] ;  /* 0x0000000410117981 */ /* 0x000ea8000c1e1900 */
[----:B------:R-:W3:Y:S01]  /*0160*/  LDG.E R23, desc[UR4][R22.64] ;  /* 0x0000000416177981 */ /* 0x000ee2000c1e1900 */
[----:B----4-:R-:W-:-:S06]  /*0170*/  IMAD.WIDE R24, R15, 0x4, R12 ;  /* 0x000000040f187825 */ /* 0x010fcc00078e020c */
[----:B------:R-:W4:Y:S01]  /*0180*/  LDG.E R25, desc[UR4][R24.64] ;  /* 0x0000000418197981 */ /* 0x000f22000c1e1900 */
[----:B--2---:R-:W-:-:S04]  /*0190*/  IMAD.WIDE R18, R17, 0x4, R6 ;  /* 0x0000000411127825 */ /* 0x004fc800078e0206 */
[----:B---3--:R-:W-:Y:S02]  /*01a0*/  IMAD.WIDE R20, R23, 0x4, R6 ;  /* 0x0000000417147825 */ /* 0x008fe400078e0206 */
[----:B------:R-:W4:Y:S04]  /*01b0*/  LDG.E R18, desc[UR4][R18.64] ;  /* 0x0000000412127981 */ /* 0x000f28000c1e1900 */
[----:B------:R-:W2:Y:S01]  /*01c0*/  LDG.E R20, desc[UR4][R20.64] ;  /* 0x0000000414147981 */ /* 0x000ea2000c1e1900 */
[----:B------:R-:W-:Y:S01]  /*01d0*/  BSSY.RECONVERGENT B0, `(.L_x_43) ;  /* 0x0000008000007945 */ /* 0x000fe20003800200 */
[----:B------:R-:W-:Y:S02]  /*01e0*/  IADD3 R15, PT, PT, R0, R15, RZ ;  /* 0x0000000f000f7210 */ /* 0x000fe40007ffe0ff */
[----:B----4-:R-:W-:-:S04]  /*01f0*/  IADD3 R27, PT, PT, R18, R25, RZ ;  /* 0x00000019121b7210 */ /* 0x010fc80007ffe0ff */
[----:B--2---:R-:W-:-:S13]  /*0200*/  ISETP.NE.AND P0, PT, R20, R27, PT ;  /* 0x0000001b1400720c */ /* 0x004fda0003f05270 */
[----:B------:R-:W-:Y:S05]  /*0210*/  @P0 BRA `(.L_x_44) ;  /* 0x00000000000c0947 */ /* 0x000fea0003800000 */
[----:B0-----:R-:W-:-:S05]  /*0220*/  IMAD.WIDE R18, R23, 0x4, R4 ;  /* 0x0000000417127825 */ /* 0x001fca00078e0204 */
[----:B------:R1:W5:Y:S04]  /*0230*/  ATOMG.E.EXCH.STRONG.GPU PT, RZ, desc[UR4][R18.64], R17 ;  /* 0x8000001112ff79a8 */ /* 0x000368000c1ef104 */
[----:B------:R1:W5:Y:S02]  /*0240*/  LDG.E R14, desc[UR4][R2.64] ;  /* 0x00000004020e7981 */ /* 0x000364000c1e1900 */
.L_x_44:
[----:B------:R-:W-:Y:S05]  /*0250*/  BSYNC.RECONVERGENT B0 ;  /* 0x0000000000007941 */ /* 0x000fea0003800200 */
.L_x_43:
[----:B-----5:R-:W-:-:S13]  /*0260*/  ISETP.GE.AND P0, PT, R15, R14, PT ;  /* 0x0000000e0f00720c */ /* 0x020fda0003f06270 */
[----:B------:R-:W-:Y:S05]  /*0270*/  @!P0 BRA `(.L_x_45) ;  /* 0xfffffffc00ac8947 */ /* 0x000fea000383ffff */
[----:B------:R-:W-:Y:S05]  /*0280*/  EXIT ;  /* 0x000000000000794d */ /* 0x000fea0003800000 */
.L_x_46:
        /* <DEDUP_REMOVED lines=15> */
.L_x_82:


//--------------------- .text._Z5relaxiPiS_S_S_PbS_ --------------------------
	.section	.text._Z5relaxiPiS_S_S_PbS_,"ax",@progbits
	.align	128
        .global         _Z5relaxiPiS_S_S_PbS_
        .type           _Z5relaxiPiS_S_S_PbS_,@function
        .size           _Z5relaxiPiS_S_S_PbS_,(.L_x_83 - _Z5relaxiPiS_S_S_PbS_)
        .other          _Z5relaxiPiS_S_S_PbS_,@"STO_CUDA_ENTRY STV_DEFAULT"
_Z5relaxiPiS_S_S_PbS_:
.text._Z5relaxiPiS_S_S_PbS_:
[----:B------:R-:W-:Y:S01]  /*0000*/  LDC R1, c[0x0][0x37c] ;  /* 0x0000df00ff017b82 */ /* 0x000fe20000000800 */
[----:B------:R-:W0:Y:S07]  /*0010*/  S2R R5, SR_TID.X ;  /* 0x0000000000057919 */ /* 0x000e2e0000002100 */
[----:B------:R-:W0:Y:S01]  /*0020*/  S2UR UR4, SR_CTAID.X ;  /* 0x00000000000479c3 */ /* 0x000e220000002500 */
[----:B------:R-:W1:Y:S07]  /*0030*/  LDCU UR5, c[0x0][0x380] ;  /* 0x00007000ff0577ac */ /* 0x000e6e0008000800 */
[----:B------:R-:W0:Y:S02]  /*0040*/  LDC R0, c[0x0][0x360] ;  /* 0x0000d800ff007b82 */ /* 0x000e240000000800 */
[----:B0-----:R-:W-:-:S05]  /*0050*/  IMAD R5, R0, UR4, R5 ;  /* 0x0000000400057c24 */ /* 0x001fca000f8e0205 */
[----:B-1----:R-:W-:-:S13]  /*0060*/  ISETP.GE.AND P0, PT, R5, UR5, PT ;  /* 0x0000000505007c0c */ /* 0x002fda000bf06270 */
[----:B------:R-:W-:Y:S05]  /*0070*/  @P0 EXIT ;  /* 0x000000000000094d */ /* 0x000fea0003800000 */
[----:B------:R-:W0:Y:S01]  /*0080*/  LDCU UR4, c[0x0][0x370] ;  /* 0x00006e00ff0477ac */ /* 0x000e220008000800 */
[----:B------:R-:W1:Y:S01]  /*0090*/  LDCU.64 UR6, c[0x0][0x358] ;  /* 0x00006b00ff0677ac */ /* 0x000e620008000a00 */
[----:B0-----:R-:W-:-:S07]  /*00a0*/  IMAD R0, R0, UR4, RZ ;  /* 0x0000000400007c24 */ /* 0x001fce000f8e02ff */
.L_x_52:
[----:B0-----:R-:W0:Y:S02]  /*00b0*/  LDCU.64 UR4, c[0x0][0x3a8] ;  /* 0x00007500ff0477ac */ /* 0x001e240008000a00 */
[----:B0-----:R-:W-:-:S04]  /*00c0*/  IADD3 R8, P0, PT, R5, UR4, RZ ;  /* 0x0000000405087c10 */ /* 0x001fc8000ff1e0ff */
[----:B------:R-:W-:-:S05]  /*00d0*/  LEA.HI.X.SX32 R9, R5, UR5, 0x1, P0 ;  /* 0x0000000505097c11 */ /* 0x000fca00080f0eff */
[----:B-1----:R-:W2:Y:S01]  /*00e0*/  LDG.E.U8 R2, desc[UR6][R8.64] ;  /* 0x0000000608027981 */ /* 0x002ea2000c1e1100 */
[----:B------:R-:W-:Y:S01]  /*00f0*/  BSSY.RECONVERGENT B0, `(.L_x_47) ;  /* 0x0000027000007945 */ /* 0x000fe20003800200 */
[----:B--2---:R-:W-:-:S13]  /*0100*/  ISETP.NE.AND P0, PT, R2, RZ, PT ;  /* 0x000000ff0200720c */ /* 0x004fda0003f05270 */
[----:B------:R-:W-:Y:S05]  /*0110*/  @P0 BRA `(.L_x_48) ;  /* 0x0000000000900947 */ /* 0x000fea0003800000 */
[----:B------:R-:W0:Y:S08]  /*0120*/  LDC.64 R2, c[0x0][0x390] ;  /* 0x0000e400ff027b82 */ /* 0x000e300000000a00 */
[----:B------:R-:W1:Y:S01]  /*0130*/  LDC.64 R6, c[0x0][0x3b0] ;  /* 0x0000ec00ff067b82 */ /* 0x000e620000000a00 */
[----:B0-----:R-:W-:-:S05]  /*0140*/  IMAD.WIDE R2, R5, 0x4, R2 ;  /* 0x0000000405027825 */ /* 0x001fca00078e0202 */
[----:B------:R-:W2:Y:S04]  /*0150*/  LDG.E R4, desc[UR6][R2.64] ;  /* 0x0000000602047981 */ /* 0x000ea8000c1e1900 */
[----:B-1----:R-:W2:Y:S02]  /*0160*/  LDG.E R7, desc[UR6][R6.64] ;  /* 0x0000000606077981 */ /* 0x002ea4000c1e1900 */
[----:B--2---:R-:W-:-:S13]  /*0170*/  ISETP.GE.AND P0, PT, R4, R7, PT ;  /* 0x000000070400720c */ /* 0x004fda0003f06270 */
[----:B------:R-:W-:Y:S05]  /*0180*/  @P0 BRA `(.L_x_48) ;  /* 0x0000000000740947 */ /* 0x000fea0003800000 */
[----:B------:R-:W0:Y:S01]  /*0190*/  LDC.64 R6, c[0x0][0x388] ;  /* 0x0000e200ff067b82 */ /* 0x000e220000000a00 */
[----:B------:R-:W-:-:S05]  /*01a0*/  IMAD.MOV.U32 R10, RZ, RZ, 0x1 ;  /* 0x00000001ff0a7424 */ /* 0x000fca00078e00ff */
[----:B------:R1:W-:Y:S01]  /*01b0*/  STG.E.U8 desc[UR6][R8.64], R10 ;  /* 0x0000000a08007986 */ /* 0x0003e2000c101106 */
[----:B0-----:R-:W-:-:S05]  /*01c0*/  IMAD.WIDE R6, R5, 0x4, R6 ;  /* 0x0000000405067825 */ /* 0x001fca00078e0206 */
[----:B------:R-:W2:Y:S04]  /*01d0*/  LDG.E R4, desc[UR6][R6.64] ;  /* 0x0000000606047981 */ /* 0x000ea8000c1e1900 */
[----:B------:R-:W2:Y:S02]  /*01e0*/  LDG.E R15, desc[UR6][R6.64+0x4] ;  /* 0x00000406060f7981 */ /* 0x000ea4000c1e1900 */
[----:B--2---:R-:W-:-:S13]  /*01f0*/  ISETP.GE.AND P0, PT, R4, R15, PT ;  /* 0x0000000f0400720c */ /* 0x004fda0003f06270 */
[----:B-1----:R-:W-:Y:S05]  /*0200*/  @P0 BRA `(.L_x_48) ;  /* 0x0000000000540947 */ /* 0x002fea0003800000 */
[----:B------:R-:W0:Y:S01]  /*0210*/  LDC.64 R8, c[0x0][0x3a0] ;  /* 0x0000e800ff087b82 */ /* 0x000e220000000a00 */
[----:B------:R-:W-:-:S07]  /*0220*/  MOV R21, R15 ;  /* 0x0000000f00157202 */ /* 0x000fce0000000f00 */
[----:B------:R-:W1:Y:S08]  /*0230*/  LDC.64 R10, c[0x0][0x390] ;  /* 0x0000e400ff0a7b82 */ /* 0x000e700000000a00 */
[----:B------:R-:W2:Y:S02]  /*0240*/  LDC.64 R12, c[0x0][0x398] ;  /* 0x0000e600ff0c7b82 */ /* 0x000ea40000000a00 */
.L_x_51:
[C---:B--2---:R-:W-:Y:S01]  /*0250*/  IMAD.WIDE R16, R4.reuse, 0x4, R12 ;  /* 0x0000000404107825 */ /* 0x044fe200078e020c */
[----:B------:R-:W2:Y:S04]  /*0260*/  LDG.E R22, desc[UR6][R2.64] ;  /* 0x0000000602167981 */ /* 0x000ea8000c1e1900 */
[----:B0-----:R-:W1:Y:S01]  /*0270*/  LDG.E R15, desc[UR6][R16.64] ;  /* 0x00000006100f7981 */ /* 0x001e62000c1e1900 */
[----:B0-----:R-:W-:-:S06]  /*0280*/  IMAD.WIDE R18, R4, 0x4, R8 ;  /* 0x0000000404127825 */ /* 0x001fcc00078e0208 */
[----:B------:R-:W2:Y:S01]  /*0290*/  LDG.E R19, desc[UR6][R18.64] ;  /* 0x0000000612137981 */ /* 0x000ea2000c1e1900 */
[----:B-1----:R-:W-:-:S05]  /*02a0*/  IMAD.WIDE R14, R15, 0x4, R10 ;  /* 0x000000040f0e7825 */ /* 0x002fca00078e020a */
[----:B------:R-:W3:Y:S01]  /*02b0*/  LDG.E R20, desc[UR6][R14.64] ;  /* 0x000000060e147981 */ /* 0x000ee2000c1e1900 */
[----:B--2---:R-:W-:Y:S01]  /*02c0*/  IMAD.IADD R23, R22, 0x1, R19 ;  /* 0x0000000116177824 */ /* 0x004fe200078e0213 */
[----:B------:R-:W-:Y:S01]  /*02d0*/  BSSY.RECONVERGENT B1, `(.L_x_49) ;  /* 0x0000006000017945 */ /* 0x000fe20003800200 */
[----:B------:R-:W-:-:S03]  /*02e0*/  IADD3 R4, PT, PT, R4, 0x1, RZ ;  /* 0x0000000104047810 */ /* 0x000fc60007ffe0ff */
[----:B---3--:R-:W-:-:S13]  /*02f0*/  ISETP.GT.AND P0, PT, R20, R23, PT ;  /* 0x000000171400720c */ /* 0x008fda0003f04270 */
[----:B------:R-:W-:Y:S05]  /*0300*/  @!P0 BRA `(.L_x_50) ;  /* 0x0000000000088947 */ /* 0x000fea0003800000 */
[----:B------:R0:W5:Y:S04]  /*0310*/  ATOMG.E.EXCH.STRONG.GPU PT, RZ, desc[UR6][R14.64], R23 ;  /* 0x800000170eff79a8 */ /* 0x000168000c1ef106 */
[----:B------:R0:W5:Y:S02]  /*0320*/  LDG.E R21, desc[UR6][R6.64+0x4] ;  /* 0x0000040606157981 */ /* 0x000164000c1e1900 */
.L_x_50:
[----:B------:R-:W-:Y:S05]  /*0330*/  BSYNC.RECONVERGENT B1 ;  /* 0x0000000000017941 */ /* 0x000fea0003800200 */
.L_x_49:
[----:B-----5:R-:W-:-:S13]  /*0340*/  ISETP.GE.AND P0, PT, R4, R21, PT ;  /* 0x000000150400720c */ /* 0x020fda0003f06270 */
[----:B------:R-:W-:Y:S05]  /*0350*/  @!P0 BRA `(.L_x_51) ;  /* 0xfffffffc00bc8947 */ /* 0x000fea000383ffff */
.L_x_48:
[----:B------:R-:W-:Y:S05]  /*0360*/  BSYNC.RECONVERGENT B0 ;  /* 0x0000000000007941 */ /* 0x000fea0003800200 */
.L_x_47:
[----:B------:R-:W1:Y:S01]  /*0370*/  LDCU UR4, c[0x0][0x380] ;  /* 0x00007000ff0477ac */ /* 0x000e620008000800 */
[----:B------:R-:W-:-:S05]  /*0380*/  IMAD.IADD R5, R0, 0x1, R5 ;  /* 0x0000000100057824 */ /* 0x000fca00078e0205 */
[----:B-1----:R-:W-:-:S13]  /*0390*/  ISETP.GE.AND P0, PT, R5, UR4, PT ;  /* 0x0000000405007c0c */ /* 0x002fda000bf06270 */
[----:B------:R-:W-:Y:S05]  /*03a0*/  @!P0 BRA `(.L_x_52) ;  /* 0xfffffffc00408947 */ /* 0x000fea000383ffff */
[----:B------:R-:W-:Y:S05]  /*03b0*/  EXIT ;  /* 0x000000000000794d */ /* 0x000fea0003800000 */
.L_x_53:
        /* <DEDUP_REMOVED lines=12> */
.L_x_83:


//--------------------- .text._Z6relax2iPiS_S_S_S_PbS_ --------------------------
	.section	.text._Z6relax2iPiS_S_S_S_PbS_,"ax",@progbits
	.align	128
        .global         _Z6relax2iPiS_S_S_S_PbS_
        .type           _Z6relax2iPiS_S_S_S_PbS_,@function
        .size           _Z6relax2iPiS_S_S_S_PbS_,(.L_x_84 - _Z6relax2iPiS_S_S_S_PbS_)
        .other          _Z6relax2iPiS_S_S_S_PbS_,@"STO_CUDA_ENTRY STV_DEFAULT"
_Z6relax2iPiS_S_S_S_PbS_:
.text._Z6relax2iPiS_S_S_S_PbS_:
[----:B------:R-:W-:Y:S08]  /*0000*/  LDC R1, c[0x0][0x37c] ;  /* 0x0000df00ff017b82 */ /* 0x000ff00000000800 */
[----:B------:R-:W0:Y:S01]  /*0010*/  LDC R5, c[0x0][0x380] ;  /* 0x0000e000ff057b82 */ /* 0x000e220000000800 */
[----:B------:R-:W1:Y:S07]  /*0020*/  LDCU.64 UR4, c[0x0][0x358] ;  /* 0x00006b00ff0477ac */ /* 0x000e6e0008000a00 */
[----:B------:R-:W0:Y:S01]  /*0030*/  LDC.64 R2, c[0x0][0x388] ;  /* 0x0000e200ff027b82 */ /* 0x000e220000000a00 */
[----:B------:R-:W2:Y:S01]  /*0040*/  S2R R0, SR_TID.X ;  /* 0x0000000000007919 */ /* 0x000ea20000002100 */
[----:B------:R-:W3:Y:S01]  /*0050*/  LDCU.64 UR8, c[0x0][0x3b0] ;  /* 0x00007600ff0877ac */ /* 0x000ee20008000a00 */
[----:B0-----:R-:W-:-:S05]  /*0060*/  IMAD.WIDE R2, R5, 0x4, R2 ;  /* 0x0000000405027825 */ /* 0x001fca00078e0202 */
[----:B-1----:R-:W4:Y:S01]  /*0070*/  LDG.E R4, desc[UR4][R2.64] ;  /* 0x0000000402047981 */ /* 0x002f22000c1e1900 */
[----:B------:R-:W2:Y:S01]  /*0080*/  S2UR UR6, SR_CTAID.X ;  /* 0x00000000000679c3 */ /* 0x000ea20000002500 */
[----:B------:R-:W-:Y:S07]  /*0090*/  BSSY.RECONVERGENT B0, `(.L_x_54) ;  /* 0x0000029000007945 */ /* 0x000fee0003800200 */
[----:B------:R-:W2:Y:S01]  /*00a0*/  LDC R5, c[0x0][0x360] ;  /* 0x0000d800ff057b82 */ /* 0x000ea20000000800 */
[----:B------:R-:W0:Y:S01]  /*00b0*/  LDCU UR7, c[0x0][0x370] ;  /* 0x00006e00ff0777ac */ /* 0x000e220008000800 */
[----:B--2---:R-:W-:-:S02]  /*00c0*/  IMAD R0, R5, UR6, R0 ;  /* 0x0000000605007c24 */ /* 0x004fc4000f8e0200 */
[----:B0-----:R-:W-:-:S03]  /*00d0*/  IMAD R5, R5, UR7, RZ ;  /* 0x0000000705057c24 */ /* 0x001fc6000f8e02ff */
[----:B----4-:R-:W-:-:S13]  /*00e0*/  ISETP.GE.AND P0, PT, R0, R4, PT ;  /* 0x000000040000720c */ /* 0x010fda0003f06270 */
[----:B---3--:R-:W-:Y:S05]  /*00f0*/  @P0 BRA `(.L_x_55) ;  /* 0x0000000000880947 */ /* 0x008fea0003800000 */
[----:B------:R-:W0:Y:S01]  /*0100*/  LDC.64 R6, c[0x0][0x3a0] ;  /* 0x0000e800ff067b82 */ /* 0x000e220000000a00 */
[----:B------:R-:W-:-:S07]  /*0110*/  IMAD.MOV.U32 R15, RZ, RZ, R0 ;  /* 0x000000ffff0f7224 */ /* 0x000fce00078e0000 */
[----:B------:R-:W1:Y:S08]  /*0120*/  LDC.64 R8, c[0x0][0x390] ;  /* 0x0000e400ff087b82 */ /* 0x000e700000000a00 */
[----:B------:R-:W2:Y:S08]  /*0130*/  LDC.64 R10, c[0x0][0x398] ;  /* 0x0000e600ff0a7b82 */ /* 0x000eb00000000a00 */
[----:B------:R-:W3:Y:S02]  /*0140*/  LDC.64 R12, c[0x0][0x3a8] ;  /* 0x0000ea00ff0c7b82 */ /* 0x000ee40000000a00 */
.L_x_58:
[----:B0-----:R-:W-:-:S06]  /*0150*/  IMAD.WIDE R16, R15, 0x4, R6 ;  /* 0x000000040f107825 */ /* 0x001fcc00078e0206 */
[----:B------:R-:W4:Y:S02]  /*0160*/  LDG.E R17, desc[UR4][R16.64] ;  /* 0x0000000410117981 */ /* 0x000f24000c1e1900 */
[----:B----4-:R-:W-:-:S04]  /*0170*/  IADD3 R18, P0, PT, R17, UR8, RZ ;  /* 0x0000000811127c10 */ /* 0x010fc8000ff1e0ff */
[----:B------:R-:W-:-:S05]  /*0180*/  LEA.HI.X.SX32 R19, R17, UR9, 0x1, P0 ;  /* 0x0000000911137c11 */ /* 0x000fca00080f0eff */
[----:B------:R-:W4:Y:S01]  /*0190*/  LDG.E.U8 R18, desc[UR4][R18.64] ;  /* 0x0000000412127981 */ /* 0x000f22000c1e1100 */
[----:B------:R-:W-:Y:S01]  /*01a0*/  BSSY.RECONVERGENT B1, `(.L_x_56) ;  /* 0x0000014000017945 */ /* 0x000fe20003800200 */
[----:B----4-:R-:W-:-:S13]  /*01b0*/  ISETP.NE.AND P0, PT, R18, RZ, PT ;  /* 0x000000ff1200720c */ /* 0x010fda0003f05270 */
[----:B------:R-:W-:Y:S05]  /*01c0*/  @P0 BRA `(.L_x_57) ;  /* 0x0000000000440947 */ /* 0x000fea0003800000 */
[----:B------:R-:W0:Y:S01]  /*01d0*/  LDC.64 R18, c[0x0][0x3b8] ;  /* 0x0000ee00ff127b82 */ /* 0x000e220000000a00 */
[----:B-1----:R-:W-:-:S05]  /*01e0*/  IMAD.WIDE R16, R17, 0x4, R8 ;  /* 0x0000000411107825 */ /* 0x002fca00078e0208 */
[----:B------:R-:W4:Y:S04]  /*01f0*/  LDG.E R23, desc[UR4][R16.64] ;  /* 0x0000000410177981 */ /* 0x000f28000c1e1900 */
[----:B0-----:R-:W4:Y:S02]  /*0200*/  LDG.E R18, desc[UR4][R18.64] ;  /* 0x0000000412127981 */ /* 0x001f24000c1e1900 */
[----:B----4-:R-:W-:-:S13]  /*0210*/  ISETP.GE.AND P0, PT, R23, R18, PT ;  /* 0x000000121700720c */ /* 0x010fda0003f06270 */
[----:B------:R-:W-:Y:S05]  /*0220*/  @P0 BRA `(.L_x_57) ;  /* 0x00000000002c0947 */ /* 0x000fea0003800000 */
[----:B--2---:R-:W-:-:S05]  /*0230*/  IMAD.WIDE R18, R15, 0x4, R10 ;  /* 0x000000040f127825 */ /* 0x004fca00078e020a */
[----:B------:R-:W2:Y:S01]  /*0240*/  LDG.E R17, desc[UR4][R18.64] ;  /* 0x0000000412117981 */ /* 0x000ea2000c1e1900 */
[----:B---3--:R-:W-:-:S06]  /*0250*/  IMAD.WIDE R20, R15, 0x4, R12 ;  /* 0x000000040f147825 */ /* 0x008fcc00078e020c */
[----:B------:R-:W3:Y:S01]  /*0260*/  LDG.E R20, desc[UR4][R20.64] ;  /* 0x0000000414147981 */ /* 0x000ee2000c1e1900 */
[----:B--2---:R-:W-:-:S05]  /*0270*/  IMAD.WIDE R16, R17, 0x4, R8 ;  /* 0x0000000411107825 */ /* 0x004fca00078e0208 */
[----:B------:R-:W2:Y:S01]  /*0280*/  LDG.E R14, desc[UR4][R16.64] ;  /* 0x00000004100e7981 */ /* 0x000ea2000c1e1900 */
[----:B---3--:R-:W-:-:S05]  /*0290*/  IMAD.IADD R23, R23, 0x1, R20 ;  /* 0x0000000117177824 */ /* 0x008fca00078e0214 */
[----:B--2---:R-:W-:-:S13]  /*02a0*/  ISETP.GT.AND P0, PT, R14, R23, PT ;  /* 0x000000170e00720c */ /* 0x004fda0003f04270 */
[----:B------:R-:W-:Y:S05]  /*02b0*/  @!P0 BRA `(.L_x_57) ;  /* 0x0000000000088947 */ /* 0x000fea0003800000 */
[----:B------:R0:W5:Y:S04]  /*02c0*/  ATOMG.E.EXCH.STRONG.GPU PT, RZ, desc[UR4][R16.64], R23 ;  /* 0x8000001710ff79a8 */ /* 0x000168000c1ef104 */
[----:B------:R0:W5:Y:S02]  /*02d0*/  LDG.E R4, desc[UR4][R2.64] ;  /* 0x0000000402047981 */ /* 0x000164000c1e1900 */
.L_x_57:
[----:B------:R-:W-:Y:S05]  /*02e0*/  BSYNC.RECONVERGENT B1 ;  /* 0x0000000000017941 */ /* 0x000fea0003800200 */
.L_x_56:
[----:B------:R-:W-:-:S04]  /*02f0*/  IADD3 R15, PT, PT, R5, R15, RZ ;  /* 0x0000000f050f7210 */ /* 0x000fc80007ffe0ff */
[----:B-----5:R-:W-:-:S13]  /*0300*/  ISETP.GE.AND P0, PT, R15, R4, PT ;  /* 0x000000040f00720c */ /* 0x020fda0003f06270 */
[----:B------:R-:W-:Y:S05]  /*0310*/  @!P0 BRA `(.L_x_58) ;  /* 0xfffffffc008c8947 */ /* 0x000fea000383ffff */
.L_x_55:
[----:B------:R-:W-:Y:S05]  /*0320*/  BSYNC.RECONVERGENT B0 ;  /* 0x0000000000007941 */ /* 0x000fea0003800200 */
.L_x_54:
[----:B------:R-:W-:Y:S06]  /*0330*/  BAR.SYNC.DEFER_BLOCKING 0x0 ;  /* 0x0000000000007b1d */ /* 0x000fec0000010000 */
[----:B------:R-:W4:Y:S01]  /*0340*/  LDCU.64 UR6, c[0x0][0x3b0] ;  /* 0x00007600ff0677ac */ /* 0x000f220008000a00 */
[----:B--2---:R-:W2:Y:S02]  /*0350*/  LDG.E R11, desc[UR4][R2.64] ;  /* 0x00000004020b7981 */ /* 0x004ea4000c1e1900 */
[----:B--2---:R-:W-:-:S13]  /*0360*/  ISETP.GE.AND P0, PT, R0, R11, PT ;  /* 0x0000000b0000720c */ /* 0x004fda0003f06270 */
[----:B----4-:R-:W-:Y:S05]  /*0370*/  @P0 EXIT ;  /* 0x000000000000094d */ /* 0x010fea0003800000 */
[----:B------:R-:W2:Y:S01]  /*0380*/  LDC.64 R6, c[0x0][0x3a0] ;  /* 0x0000e800ff067b82 */ /* 0x000ea20000000a00 */
[----:B0-----:R-:W-:-:S07]  /*0390*/  IMAD.MOV.U32 R17, RZ, RZ, R11 ;  /* 0x000000ffff117224 */ /* 0x001fce00078e000b */
[----:B-1----:R-:W0:Y:S02]  /*03a0*/  LDC.64 R8, c[0x0][0x390] ;  /* 0x0000e400ff087b82 */ /* 0x002e240000000a00 */
.L_x_61:
[----:B--23--:R-:W-:-:S06]  /*03b0*/  IMAD.WIDE R12, R0, 0x4, R6 ;  /* 0x00000004000c7825 */ /* 0x00cfcc00078e0206 */
[----:B------:R-:W2:Y:S02]  /*03c0*/  LDG.E R13, desc[UR4][R12.64] ;  /* 0x000000040c0d7981 */ /* 0x000ea4000c1e1900 */
[----:B-12---:R-:W-:-:S04]  /*03d0*/  IADD3 R10, P0, PT, R13, UR6, RZ ;  /* 0x000000060d0a7c10 */ /* 0x006fc8000ff1e0ff */
[----:B------:R-:W-:-:S05]  /*03e0*/  LEA.HI.X.SX32 R11, R13, UR7, 0x1, P0 ;  /* 0x000000070d0b7c11 */ /* 0x000fca00080f0eff */
[----:B------:R-:W2:Y:S01]  /*03f0*/  LDG.E.U8 R4, desc[UR4][R10.64] ;  /* 0x000000040a047981 */ /* 0x000ea2000c1e1100 */
[----:B------:R-:W-:Y:S01]  /*0400*/  BSSY.RECONVERGENT B0, `(.L_x_59) ;  /* 0x000000d000007945 */ /* 0x000fe20003800200 */
[----:B------:R-:W-:Y:S02]  /*0410*/  IADD3 R0, PT, PT, R5, R0, RZ ;  /* 0x0000000005007210 */ /* 0x000fe40007ffe0ff */
[----:B--2---:R-:W-:-:S13]  /*0420*/  ISETP.NE.AND P0, PT, R4, RZ, PT ;  /* 0x000000ff0400720c */ /* 0x004fda0003f05270 */
[----:B------:R-:W-:Y:S05]  /*0430*/  @P0 BRA `(.L_x_60) ;  /* 0x0000000000240947 */ /* 0x000fea0003800000 */
[----:B------:R-:W1:Y:S01]  /*0440*/  LDC.64 R14, c[0x0][0x3b8] ;  /* 0x0000ee00ff0e7b82 */ /* 0x000e620000000a00 */
[----:B0-----:R-:W-:-:S06]  /*0450*/  IMAD.WIDE R12, R13, 0x4, R8 ;  /* 0x000000040d0c7825 */ /* 0x001fcc00078e0208 */
[----:B------:R-:W2:Y:S04]  /*0460*/  LDG.E R12, desc[UR4][R12.64] ;  /* 0x000000040c0c7981 */ /* 0x000ea8000c1e1900 */
[----:B-1----:R-:W2:Y:S02]  /*0470*/  LDG.E R15, desc[UR4][R14.64] ;  /* 0x000000040e0f7981 */ /* 0x002ea4000c1e1900 */
[----:B--2---:R-:W-:-:S13]  /*0480*/  ISETP.GE.AND P0, PT, R12, R15, PT ;  /* 0x0000000f0c00720c */ /* 0x004fda0003f06270 */
[----:B------:R-:W-:Y:S05]  /*0490*/  @P0 BRA `(.L_x_60) ;  /* 0x00000000000c0947 */ /* 0x000fea0003800000 */
[----:B------:R-:W-:-:S05]  /*04a0*/  IMAD.MOV.U32 R4, RZ, RZ, 0x1 ;  /* 0x00000001ff047424 */ /* 0x000fca00078e00ff */
[----:B------:R1:W-:Y:S04]  /*04b0*/  STG.E.U8 desc[UR4][R10.64], R4 ;  /* 0x000000040a007986 */ /* 0x0003e8000c101104 */
[----:B------:R1:W5:Y:S02]  /*04c0*/  LDG.E R17, desc[UR4][R2.64] ;  /* 0x0000000402117981 */ /* 0x000364000c1e1900 */
.L_x_60:
[----:B------:R-:W-:Y:S05]  /*04d0*/  BSYNC.RECONVERGENT B0 ;  /* 0x0000000000007941 */ /* 0x000fea0003800200 */
.L_x_59:
[----:B-----5:R-:W-:-:S13]  /*04e0*/  ISETP.GE.AND P0, PT, R0, R17, PT ;  /* 0x000000110000720c */ /* 0x020fda0003f06270 */
[----:B------:R-:W-:Y:S05]  /*04f0*/  @!P0 BRA `(.L_x_61) ;  /* 0xfffffffc00ac8947 */ /* 0x000fea000383ffff */
[----:B------:R-:W-:Y:S05]  /*0500*/  EXIT ;  /* 0x000000000000794d */ /* 0x000fea0003800000 */
.L_x_62:
        /* <DEDUP_REMOVED lines=15> */
.L_x_84:


//--------------------- .text._Z9thresholdiPiS_S_S_PbS_ --------------------------
	.section	.text._Z9thresholdiPiS_S_S_PbS_,"ax",@progbits
	.align	128
        .global         _Z9thresholdiPiS_S_S_PbS_
        .type           _Z9thresholdiPiS_S_S_PbS_,@function
        .size           _Z9thresholdiPiS_S_S_PbS_,(.L_x_85 - _Z9thresholdiPiS_S_S_PbS_)
        .other          _Z9thresholdiPiS_S_S_PbS_,@"STO_CUDA_ENTRY STV_DEFAULT"
_Z9thresholdiPiS_S_S_PbS_:
.text._Z9thresholdiPiS_S_S_PbS_:
        /* <DEDUP_REMOVED lines=10> */
[----:B------:R-:W2:Y:S01]  /*00a0*/  LDCU.64 UR8, c[0x0][0x3a8] ;  /* 0x00007500ff0877ac */ /* 0x000ea20008000a00 */
[----:B0-----:R-:W-:-:S07]  /*00b0*/  IMAD R5, R5, UR4, RZ ;  /* 0x0000000405057c24 */ /* 0x001fce000f8e02ff */
.L_x_68:
[----:B0-----:R-:W0:Y:S02]  /*00c0*/  LDCU.64 UR4, c[0x0][0x3a8] ;  /* 0x00007500ff0477ac */ /* 0x001e240008000a00 */
[----:B0-----:R-:W-:-:S04]  /*00d0*/  IADD3 R2, P0, PT, R0, UR4, RZ ;  /* 0x0000000400027c10 */ /* 0x001fc8000ff1e0ff */
[----:B------:R-:W-:-:S05]  /*00e0*/  LEA.HI.X.SX32 R3, R0, UR5, 0x1, P0 ;  /* 0x0000000500037c11 */ /* 0x000fca00080f0eff */
[----:B-1----:R-:W3:Y:S01]  /*00f0*/  LDG.E.U8 R2, desc[UR6][R2.64] ;  /* 0x0000000602027981 */ /* 0x002ee2000c1e1100 */
[----:B------:R-:W-:Y:S01]  /*0100*/  BSSY.RECONVERGENT B0, `(.L_x_63) ;  /* 0x0000027000007945 */ /* 0x000fe20003800200 */
[----:B---3--:R-:W-:-:S13]  /*0110*/  ISETP.NE.AND P0, PT, R2, RZ, PT ;  /* 0x000000ff0200720c */ /* 0x008fda0003f05270 */
[----:B------:R-:W-:Y:S05]  /*0120*/  @P0 BRA `(.L_x_64) ;  /* 0x0000000000900947 */ /* 0x000fea0003800000 */
[----:B------:R-:W0:Y:S02]  /*0130*/  LDC.64 R2, c[0x0][0x390] ;  /* 0x0000e400ff027b82 */ /* 0x000e240000000a00 */
[----:B0-----:R-:W-:-:S05]  /*0140*/  IMAD.WIDE R2, R0, 0x4, R2 ;  /* 0x0000000400027825 */ /* 0x001fca00078e0202 */
[----:B------:R-:W3:Y:S02]  /*0150*/  LDG.E R4, desc[UR6][R2.64] ;  /* 0x0000000602047981 */ /* 0x000ee4000c1e1900 */
[----:B---3--:R-:W-:-:S13]  /*0160*/  ISETP.GT.AND P0, PT, R4, 0x3b9ac9ff, PT ;  /* 0x3b9ac9ff0400780c */ /* 0x008fda0003f04270 */
[----:B------:R-:W-:Y:S05]  /*0170*/  @P0 BRA `(.L_x_64) ;  /* 0x00000000007c0947 */ /* 0x000fea0003800000 */
[----:B------:R-:W0:Y:S02]  /*0180*/  LDC.64 R6, c[0x0][0x388] ;  /* 0x0000e200ff067b82 */ /* 0x000e240000000a00 */
[----:B0-----:R-:W-:-:S05]  /*0190*/  IMAD.WIDE R6, R0, 0x4, R6 ;  /* 0x0000000400067825 */ /* 0x001fca00078e0206 */
[----:B------:R-:W3:Y:S04]  /*01a0*/  LDG.E R4, desc[UR6][R6.64] ;  /* 0x0000000606047981 */ /* 0x000ee8000c1e1900 */
[----:B------:R-:W3:Y:S02]  /*01b0*/  LDG.E R13, desc[UR6][R6.64+0x4] ;  /* 0x00000406060d7981 */ /* 0x000ee4000c1e1900 */
[----:B---3--:R-:W-:-:S13]  /*01c0*/  ISETP.GE.AND P0, PT, R4, R13, PT ;  /* 0x0000000d0400720c */ /* 0x008fda0003f06270 */
[----:B------:R-:W-:Y:S05]  /*01d0*/  @P0 BRA `(.L_x_64) ;  /* 0x0000000000640947 */ /* 0x000fea0003800000 */
[----:B------:R-:W0:Y:S01]  /*01e0*/  LDC.64 R8, c[0x0][0x398] ;  /* 0x0000e600ff087b82 */ /* 0x000e220000000a00 */
[----:B------:R-:W-:-:S07]  /*01f0*/  IMAD.MOV.U32 R17, RZ, RZ, R13 ;  /* 0x000000ffff117224 */ /* 0x000fce00078e000d */
[----:B------:R-:W1:Y:S02]  /*0200*/  LDC.64 R10, c[0x0][0x3a0] ;  /* 0x0000e800ff0a7b82 */ /* 0x000e640000000a00 */
.L_x_67:
[----:B0-----:R-:W-:-:S06]  /*0210*/  IMAD.WIDE R12, R4, 0x4, R8 ;  /* 0x00000004040c7825 */ /* 0x001fcc00078e0208 */
[----:B------:R-:W2:Y:S02]  /*0220*/  LDG.E R12, desc[UR6][R12.64] ;  /* 0x000000060c0c7981 */ /* 0x000ea4000c1e1900 */
[----:B--2---:R-:W-:-:S04]  /*0230*/  IADD3 R14, P0, PT, R12, UR8, RZ ;  /* 0x000000080c0e7c10 */ /* 0x004fc8000ff1e0ff */
[----:B------:R-:W-:-:S05]  /*0240*/  LEA.HI.X.SX32 R15, R12, UR9, 0x1, P0 ;  /* 0x000000090c0f7c11 */ /* 0x000fca00080f0eff */
[----:B------:R-:W2:Y:S01]  /*0250*/  LDG.E.U8 R14, desc[UR6][R14.64] ;  /* 0x000000060e0e7981 */ /* 0x000ea2000c1e1100 */
[----:B------:R-:W-:Y:S01]  /*0260*/  BSSY.RECONVERGENT B1, `(.L_x_65) ;  /* 0x000000d000017945 */ /* 0x000fe20003800200 */
[----:B--2---:R-:W-:-:S13]  /*0270*/  ISETP.NE.AND P0, PT, R14, RZ, PT ;  /* 0x000000ff0e00720c */ /* 0x004fda0003f05270 */
[----:B------:R-:W-:Y:S05]  /*0280*/  @P0 BRA `(.L_x_66) ;  /* 0x0000000000280947 */ /* 0x000fea0003800000 */
[----:B------:R-:W0:Y:S01]  /*0290*/  LDC.64 R12, c[0x0][0x3b0] ;  /* 0x0000ec00ff0c7b82 */ /* 0x000e220000000a00 */
[----:B-1----:R-:W-:Y:S01]  /*02a0*/  IMAD.WIDE R14, R4, 0x4, R10 ;  /* 0x00000004040e7825 */ /* 0x002fe200078e020a */
[----:B------:R-:W2:Y:S05]  /*02b0*/  LDG.E R18, desc[UR6][R2.64] ;  /* 0x0000000602127981 */ /* 0x000eaa000c1e1900 */
[----:B------:R-:W2:Y:S04]  /*02c0*/  LDG.E R15, desc[UR6][R14.64] ;  /* 0x000000060e0f7981 */ /* 0x000ea8000c1e1900 */
[----:B0-----:R-:W3:Y:S01]  /*02d0*/  LDG.E R16, desc[UR6][R12.64] ;  /* 0x000000060c107981 */ /* 0x001ee2000c1e1900 */
[----:B--2---:R-:W-:-:S05]  /*02e0*/  IMAD.IADD R19, R18, 0x1, R15 ;  /* 0x0000000112137824 */ /* 0x004fca00078e020f */
[----:B---3--:R-:W-:-:S13]  /*02f0*/  ISETP.GT.AND P0, PT, R16, R19, PT ;  /* 0x000000131000720c */ /* 0x008fda0003f04270 */
[----:B------:R-:W-:Y:S05]  /*0300*/  @!P0 BRA `(.L_x_66) ;  /* 0x0000000000088947 */ /* 0x000fea0003800000 */
[----:B------:R0:W5:Y:S04]  /*0310*/  ATOMG.E.EXCH.STRONG.GPU PT, RZ, desc[UR6][R12.64], R19 ;  /* 0x800000130cff79a8 */ /* 0x000168000c1ef106 */
[----:B------:R0:W5:Y:S02]  /*0320*/  LDG.E R17, desc[UR6][R6.64+0x4] ;  /* 0x0000040606117981 */ /* 0x000164000c1e1900 */
.L_x_66:
[----:B------:R-:W-:Y:S05]  /*0330*/  BSYNC.RECONVERGENT B1 ;  /* 0x0000000000017941 */ /* 0x000fea0003800200 */
.L_x_65:
[----:B------:R-:W-:-:S05]  /*0340*/  VIADD R4, R4, 0x1 ;  /* 0x0000000104047836 */ /* 0x000fca0000000000 */
[----:B-----5:R-:W-:-:S13]  /*0350*/  ISETP.GE.AND P0, PT, R4, R17, PT ;  /* 0x000000110400720c */ /* 0x020fda0003f06270 */
[----:B------:R-:W-:Y:S05]  /*0360*/  @!P0 BRA `(.L_x_67) ;  /* 0xfffffffc00a88947 */ /* 0x000fea000383ffff */
.L_x_64:
[----:B--2---:R-:W-:Y:S05]  /*0370*/  BSYNC.RECONVERGENT B0 ;  /* 0x0000000000007941 */ /* 0x004fea0003800200 */
.L_x_63:
[----:B------:R-:W2:Y:S01]  /*0380*/  LDCU UR4, c[0x0][0x380] ;  /* 0x00007000ff0477ac */ /* 0x000ea20008000800 */
[----:B------:R-:W-:-:S05]  /*0390*/  IMAD.IADD R0, R5, 0x1, R0 ;  /* 0x0000000105007824 */ /* 0x000fca00078e0200 */
[----:B--2---:R-:W-:-:S13]  /*03a0*/  ISETP.GE.AND P0, PT, R0, UR4, PT ;  /* 0x0000000400007c0c */ /* 0x004fda000bf06270 */
[----:B------:R-:W-:Y:S05]  /*03b0*/  @!P0 BRA `(.L_x_68) ;  /* 0xfffffffc00408947 */ /* 0x000fea000383ffff */
[----:B------:R-:W-:Y:S05]  /*03c0*/  EXIT ;  /* 0x000000000000794d */ /* 0x000fea0003800000 */
.L_x_69:
        /* <DEDUP_REMOVED lines=11> */
.L_x_85:


//--------------------- .text._Z10initialiseiiiPiPb --------------------------
	.section	.text._Z10initialiseiiiPiPb,"ax",@progbits
	.align	128
        .global         _Z10initialiseiiiPiPb
        .type           _Z10initialiseiiiPiPb,@function
        .size           _Z10initialiseiiiPiPb,(.L_x_86 - _Z10initialiseiiiPiPb)
        .other          _Z10initialiseiiiPiPb,@"STO_CUDA_ENTRY STV_DEFAULT"
_Z10initialiseiiiPiPb:
.text._Z10initialiseiiiPiPb:
        /* <DEDUP_REMOVED lines=8> */
[----:B------:R-:W0:Y:S01]  /*0080*/  LDC R5, c[0x0][0x384] ;  /* 0x0000e100ff057b82 */ /* 0x000e220000000800 */
[----:B------:R-:W1:Y:S01]  /*0090*/  LDCU UR4, c[0x0][0x370] ;  /* 0x00006e00ff0477ac */ /* 0x000e620008000800 */
[----:B------:R-:W2:Y:S06]  /*00a0*/  LDCU.64 UR6, c[0x0][0x358] ;  /* 0x00006b00ff0677ac */ /* 0x000eac0008000a00 */
[----:B------:R-:W0:Y:S01]  /*00b0*/  LDC.64 R2, c[0x0][0x390] ;  /* 0x0000e400ff027b82 */ /* 0x000e220000000a00 */
[----:B------:R-:W3:Y:S01]  /*00c0*/  LDCU UR5, c[0x0][0x384] ;  /* 0x00007080ff0577ac */ /* 0x000ee20008000800 */
[----:B------:R-:W4:Y:S01]  /*00d0*/  LDCU UR10, c[0x0][0x380] ;  /* 0x00007000ff0a77ac */ /* 0x000f220008000800 */
[----:B------:R-:W5:Y:S01]  /*00e0*/  LDCU.64 UR8, c[0x0][0x398] ;  /* 0x00007300ff0877ac */ /* 0x000f620008000a00 */
[----:B-1----:R-:W-:-:S02]  /*00f0*/  IMAD R9, R9, UR4, RZ ;  /* 0x0000000409097c24 */ /* 0x002fc4000f8e02ff */
[----:B0-2345:R-:W-:-:S07]  /*0100*/  IMAD.WIDE R2, R5, 0x4, R2 ;  /* 0x0000000405027825 */ /* 0x03dfce00078e0202 */
.L_x_70:
[C---:B------:R-:W-:Y:S02]  /*0110*/  ISETP.NE.AND P0, PT, R0.reuse, UR5, PT ;  /* 0x0000000500007c0c */ /* 0x040fe4000bf05270 */
[----:B------:R-:W-:-:S04]  /*0120*/  IADD3 R6, P1, PT, R0, UR8, RZ ;  /* 0x0000000800067c10 */ /* 0x000fc8000ff3e0ff */
[----:B------:R-:W-:-:S05]  /*0130*/  LEA.HI.X.SX32 R7, R0, UR9, 0x1, P1 ;  /* 0x0000000900077c11 */ /* 0x000fca00088f0eff */
[----:B------:R0:W-:Y:S02]  /*0140*/  STG.E.U8 desc[UR6][R6.64], RZ ;  /* 0x000000ff06007986 */ /* 0x0001e4000c101106 */
[----:B------:R-:W1:Y:S01]  /*0150*/  @P0 LDC.64 R4, c[0x0][0x390] ;  /* 0x0000e400ff040b82 */ /* 0x000e620000000a00 */
[----:B------:R-:W-:-:S07]  /*0160*/  @P0 IMAD.MOV.U32 R13, RZ, RZ, 0x3b9aca00 ;  /* 0x3b9aca00ff0d0424 */ /* 0x000fce00078e00ff */
[----:B------:R-:W2:Y:S01]  /*0170*/  @!P0 LDC R11, c[0x0][0x388] ;  /* 0x0000e200ff0b8b82 */ /* 0x000ea20000000800 */
[----:B-1----:R-:W-:Y:S01]  /*0180*/  @P0 IMAD.WIDE R4, R0, 0x4, R4 ;  /* 0x0000000400040825 */ /* 0x002fe200078e0204 */
[----:B------:R-:W-:Y:S01]  /*0190*/  IADD3 R0, PT, PT, R9, R0, RZ ;  /* 0x0000000009007210 */ /* 0x000fe20007ffe0ff */
[----:B--2---:R0:W-:Y:S04]  /*01a0*/  @!P0 STG.E desc[UR6][R2.64], R11 ;  /* 0x0000000b02008986 */ /* 0x0041e8000c101906 */
[----:B------:R0:W-:Y:S01]  /*01b0*/  @P0 STG.E desc[UR6][R4.64], R13 ;  /* 0x0000000d04000986 */ /* 0x0001e2000c101906 */
[----:B------:R-:W-:-:S13]  /*01c0*/  ISETP.GE.AND P0, PT, R0, UR10, PT ;  /* 0x0000000a00007c0c */ /* 0x000fda000bf06270 */
[----:B0-----:R-:W-:Y:S05]  /*01d0*/  @!P0 BRA `(.L_x_70) ;  /* 0xfffffffc00cc8947 */ /* 0x001fea000383ffff */
[----:B------:R-:W-:Y:S05]  /*01e0*/  EXIT ;  /* 0x000000000000794d */ /* 0x000fea0003800000 */
.L_x_71:
        /* <DEDUP_REMOVED lines=9> */
.L_x_86:


//--------------------- .nv.shared.reserved.0     --------------------------
	.section	.nv.shared.reserved.0,"aw",@nobits
	.weak		__nv_reservedSMEM_offset_0_alias
	.size		__nv_reservedSMEM_offset_0_alias, 0, 64
	.other		__nv_reservedSMEM_offset_0_alias,@"STO_CUDA_RESERVED_SHARED STV_DEFAULT"
__nv_reservedSMEM_offset_0_alias:
	.zero		0
	.zero		64


//--------------------- .nv.constant0._Z9pool_markiiPi --------------------------
	.section	.nv.constant0._Z9pool_markiiPi,"a",@progbits
	.sectionflags	@""
	.align	4
.nv.constant0._Z9pool_markiiPi:
	.zero		912


//--------------------- .nv.constant0._Z3bfsiiPiS_S_S_ --------------------------
	.section	.nv.constant0._Z3bfsiiPiS_S_S_,"a",@progbits
	.sectionflags	@""
	.align	4
.nv.constant0._Z3bfsiiPiS_S_S_:
	.zero		936


//--------------------- .nv.constant0._Z14find_best_prediiPiS_S_S_S_S_S_ --------------------------
	.section	.nv.constant0._Z14find_best_prediiPiS_S_S_S_S_S_,"a",@progbits
	.sectionflags	@""
	.align	4
.nv.constant0._Z14find_best_prediiPiS_S_S_S_S_S_:
	.zero		960


//--------------------- .nv.constant0._Z10find_min_diiPiS_S_S_S_S_ --------------------------
	.section	.nv.constant0._Z10find_min_diiPiS_S_S_S_S_,"a",@progbits
	.sectionflags	@""
	.align	4
.nv.constant0._Z10find_min_diiPiS_S_S_S_S_:
	.zero		952


//--------------------- .nv.constant0._Z15find_edge_indexiiiPiS_S_S_ --------------------------
	.section	.nv.constant0._Z15find_edge_indexiiiPiS_S_S_,"a",@progbits
	.sectionflags	@""
	.align	4
.nv.constant0._Z15find_edge_indexiiiPiS_S_S_:
	.zero		944


//--------------------- .nv.constant0._Z19update_ea_es_and_ewiiiPiS_S_S_S_S_S_ --------------------------
	.section	.nv.constant0._Z19update_ea_es_and_ewiiiPiS_S_S_S_S_S_,"a",@progbits
	.sectionflags	@""
	.align	4
.nv.constant0._Z19update_ea_es_and_ewiiiPiS_S_S_S_S_S_:
	.zero		968


//--------------------- .nv.constant0._Z18store_ea_es_and_ewiiPiS_S_S_S_S_S_ --------------------------
	.section	.nv.constant0._Z18store_ea_es_and_ewiiPiS_S_S_S_S_S_,"a",@progbits
	.sectionflags	@""
	.align	4
.nv.constant0._Z18store_ea_es_and_ewiiPiS_S_S_S_S_S_:
	.zero		960


//--------------------- .nv.constant0._Z9update_wtiPiS_ --------------------------
	.section	.nv.constant0._Z9update_wtiPiS_,"a",@progbits
	.sectionflags	@""
	.align	4
.nv.constant0._Z9update_wtiPiS_:
	.zero		920


//--------------------- .nv.constant0._Z14initialise_arriiPi --------------------------
	.section	.nv.constant0._Z14initialise_arriiPi,"a",@progbits
	.sectionflags	@""
	.align	4
.nv.constant0._Z14initialise_arriiPi:
	.zero		912


//--------------------- .nv.constant0._Z8update_viiiPi --------------------------
	.section	.nv.constant0._Z8update_viiiPi,"a",@progbits
	.sectionflags	@""
	.align	4
.nv.constant0._Z8update_viiiPi:
	.zero		920


//--------------------- .nv.constant0._Z6find_piPiS_S_S_S_S_ --------------------------
	.section	.nv.constant0._Z6find_piPiS_S_S_S_S_,"a",@progbits
	.sectionflags	@""
	.align	4
.nv.constant0._Z6find_piPiS_S_S_S_S_:
	.zero		952


//--------------------- .nv.constant0._Z5relaxiPiS_S_S_PbS_ --------------------------
	.section	.nv.constant0._Z5relaxiPiS_S_S_PbS_,"a",@progbits
	.sectionflags	@""
	.align	4
.nv.constant0._Z5relaxiPiS_S_S_PbS_:
	.zero		952


//--------------------- .nv.constant0._Z6relax2iPiS_S_S_S_PbS_ --------------------------
	.section	.nv.constant0._Z6relax2iPiS_S_S_S_PbS_,"a",@progbits
	.sectionflags	@""
	.align	4
.nv.constant0._Z6relax2iPiS_S_S_S_PbS_:
	.zero		960


//--------------------- .nv.constant0._Z9thresholdiPiS_S_S_PbS_ --------------------------
	.section	.nv.constant0._Z9thresholdiPiS_S_S_PbS_,"a",@progbits
	.sectionflags	@""
	.align	4
.nv.constant0._Z9thresholdiPiS_S_S_PbS_:
	.zero		952


//--------------------- .nv.constant0._Z10initialiseiiiPiPb --------------------------
	.section	.nv.constant0._Z10initialiseiiiPiPb,"a",@progbits
	.sectionflags	@""
	.align	4
.nv.constant0._Z10initialiseiiiPiPb:
	.zero		928


//--------------------- SYMBOLS --------------------------

	.type		.nv.reservedSmem.offset0,@object
	.size		.nv.reservedSmem.offset0,0x4
